	.target	sm_100a

	.elftype	@"ET_EXEC"


//--------------------- .note.nv.tkinfo           --------------------------
	.section	.note.nv.tkinfo,"",@"SHT_NOTE"
	.sectionflags	@"SHF_NOTE_NV_TKINFO"
	.tkinfo
        /*0018*/ 	.word	0x00000002
        /*0030*/ 	.string	""
        /*0030*/ 	.string	"ptxas"
        /*0030*/ 	.string	"Cuda compilation tools, release 13.0, V13.0.88"
        /*0030*/ 	.string	"Build cuda_13.0.r13.0/compiler.36424714_0"
        /*0030*/ 	.string	"-arch sm_100a -m 64 "



//--------------------- .note.nv.cuinfo           --------------------------
	.section	.note.nv.cuinfo,"",@"SHT_NOTE"
	.sectionflags	@"SHF_NOTE_NV_CUINFO"
        /*0018*/ 	.short	0x0002
        /*001a*/ 	.short	0x0064
        /*001c*/ 	.short	0x0082
	.zero		2


//--------------------- .nv.info                  --------------------------
	.section	.nv.info,"",@"SHT_CUDA_INFO"
	.align	4


	//----- nvinfo : EIATTR_REGCOUNT
	.align		4
        /*0000*/ 	.byte	0x04, 0x2f
        /*0002*/ 	.short	(.L_19 - .L_18)
	.align		4
.L_18:
        /*0004*/ 	.word	index@(_ZN7cutlass13device_kernelINS_4gemm6kernel13GemmUniversalIN4cute5tupleIJiiiiEEENS1_10collective13CollectiveMmaINS1_35MainloopSm100TmaUmmaWarpSpecializedILi11ELi2ELi4ENS5_IJNS4_1CILi1EEESB_SB_EEEEENS5_IJNSA_ILi64EEENSA_ILi224EEESE_EEENS_12float_e4m3_tENS5_IJlSB_lEEESH_SI_NS4_8TiledMMAINS4_8MMA_AtomIJNS4_10MMA_TraitsINS4_19SM100_MMA_F8F6F4_SSEJSH_SH_fSE_SF_NS4_17integral_constantINS4_4UMMA5MajorELSP_0EEESQ_NSN_INSO_7ScaleInELSR_0EEESS_EEEEEENS4_6LayoutISC_NS5_IJNSA_ILi0EEESW_SW_EEEEENS5_IJNS4_10UnderscoreESZ_SZ_EEEEENS4_13SM90_TMA_LOADENS4_14ComposedLayoutINS4_7SwizzleILi2ELi4ELi3EEENS4_18smem_ptr_flag_bitsILi8EEENSV_INS5_IJNSA_ILi8EEESE_EEENS5_IJSE_SB_EEEEEEEvNS4_8identityES12_S1C_vS1D_EENS_8epilogue10collective18CollectiveEpilogueINS1F_23Sm100TmaWarpSpecializedILi1ELi1ELi112ELb0ELb0EEEJSG_NS5_IJNSV_ISE_SB_EENSV_ISF_SB_EEEEESH_SI_SH_SI_NS1F_6fusion15FusionCallbacksIS1J_NS1N_17LinearCombinationISH_fSH_fLNS_15FloatRoundStyleE2EEESG_S1M_JEEENS4_5SM1004TMEM4LOAD26SM100_TMEM_LOAD_16dp32b16xES12_NS13_INS14_ILi1ELi4ELi3EEES17_NSV_INS5_IJS18_NSA_ILi32EEEEEENS5_IJS1Y_SB_EEEEEEENS4_39AutoVectorizingCopyWithAssumedAlignmentILi128EEENS4_14SM90_TMA_STOREES22_S24_S24_EEEvvEEEEvNT_6ParamsE)
        /*0008*/ 	.word	0x000000f5


	//----- nvinfo : EIATTR_FRAME_SIZE
	.align		4
.L_19:
        /*000c*/ 	.byte	0x04, 0x11
        /*000e*/ 	.short	(.L_21 - .L_20)
	.align		4
.L_20:
        /*0010*/ 	.word	index@($__internal_2_$__cuda_sm10x_tcgen05_guardrail_trap_unallocated_columns_being_dealloced)
        /*0014*/ 	.word	0x00000000


	//----- nvinfo : EIATTR_FRAME_SIZE
	.align		4
.L_21:
        /*0018*/ 	.byte	0x04, 0x11
        /*001a*/ 	.short	(.L_23 - .L_22)
	.align		4
.L_22:
        /*001c*/ 	.word	index@($__internal_1_$__cuda_sm10x_tcgen05_guardrail_trap_phase_invalid_during_alloc)
        /*0020*/ 	.word	0x00000000


	//----- nvinfo : EIATTR_FRAME_SIZE
	.align		4
.L_23:
        /*0024*/ 	.byte	0x04, 0x11
        /*0026*/ 	.short	(.L_25 - .L_24)
	.align		4
.L_24:
        /*0028*/ 	.word	index@($__internal_0_$__cuda_sm10x_tcgen05_guardrail_trap_col_being_dealloced_not_returned_by_alloc)
        /*002c*/ 	.word	0x00000000


	//----- nvinfo : EIATTR_FRAME_SIZE
	.align		4
.L_25:
        /*0030*/ 	.byte	0x04, 0x11
        /*0032*/ 	.short	(.L_27 - .L_26)
	.align		4
.L_26:
        /*0034*/ 	.word	index@(_ZN7cutlass13device_kernelINS_4gemm6kernel13GemmUniversalIN4cute5tupleIJiiiiEEENS1_10collective13CollectiveMmaINS1_35MainloopSm100TmaUmmaWarpSpecializedILi11ELi2ELi4ENS5_IJNS4_1CILi1EEESB_SB_EEEEENS5_IJNSA_ILi64EEENSA_ILi224EEESE_EEENS_12float_e4m3_tENS5_IJlSB_lEEESH_SI_NS4_8TiledMMAINS4_8MMA_AtomIJNS4_10MMA_TraitsINS4_19SM100_MMA_F8F6F4_SSEJSH_SH_fSE_SF_NS4_17integral_constantINS4_4UMMA5MajorELSP_0EEESQ_NSN_INSO_7ScaleInELSR_0EEESS_EEEEEENS4_6LayoutISC_NS5_IJNSA_ILi0EEESW_SW_EEEEENS5_IJNS4_10UnderscoreESZ_SZ_EEEEENS4_13SM90_TMA_LOADENS4_14ComposedLayoutINS4_7SwizzleILi2ELi4ELi3EEENS4_18smem_ptr_flag_bitsILi8EEENSV_INS5_IJNSA_ILi8EEESE_EEENS5_IJSE_SB_EEEEEEEvNS4_8identityES12_S1C_vS1D_EENS_8epilogue10collective18CollectiveEpilogueINS1F_23Sm100TmaWarpSpecializedILi1ELi1ELi112ELb0ELb0EEEJSG_NS5_IJNSV_ISE_SB_EENSV_ISF_SB_EEEEESH_SI_SH_SI_NS1F_6fusion15FusionCallbacksIS1J_NS1N_17LinearCombinationISH_fSH_fLNS_15FloatRoundStyleE2EEESG_S1M_JEEENS4_5SM1004TMEM4LOAD26SM100_TMEM_LOAD_16dp32b16xES12_NS13_INS14_ILi1ELi4ELi3EEES17_NSV_INS5_IJS18_NSA_ILi32EEEEEENS5_IJS1Y_SB_EEEEEEENS4_39AutoVectorizingCopyWithAssumedAlignmentILi128EEENS4_14SM90_TMA_STOREES22_S24_S24_EEEvvEEEEvNT_6ParamsE)
        /*0038*/ 	.word	0x00000000


	//----- nvinfo : EIATTR_MIN_STACK_SIZE
	.align		4
.L_27:
        /*003c*/ 	.byte	0x04, 0x12
        /*003e*/ 	.short	(.L_29 - .L_28)
	.align		4
.L_28:
        /*0040*/ 	.word	index@(_ZN7cutlass13device_kernelINS_4gemm6kernel13GemmUniversalIN4cute5tupleIJiiiiEEENS1_10collective13CollectiveMmaINS1_35MainloopSm100TmaUmmaWarpSpecializedILi11ELi2ELi4ENS5_IJNS4_1CILi1EEESB_SB_EEEEENS5_IJNSA_ILi64EEENSA_ILi224EEESE_EEENS_12float_e4m3_tENS5_IJlSB_lEEESH_SI_NS4_8TiledMMAINS4_8MMA_AtomIJNS4_10MMA_TraitsINS4_19SM100_MMA_F8F6F4_SSEJSH_SH_fSE_SF_NS4_17integral_constantINS4_4UMMA5MajorELSP_0EEESQ_NSN_INSO_7ScaleInELSR_0EEESS_EEEEEENS4_6LayoutISC_NS5_IJNSA_ILi0EEESW_SW_EEEEENS5_IJNS4_10UnderscoreESZ_SZ_EEEEENS4_13SM90_TMA_LOADENS4_14ComposedLayoutINS4_7SwizzleILi2ELi4ELi3EEENS4_18smem_ptr_flag_bitsILi8EEENSV_INS5_IJNSA_ILi8EEESE_EEENS5_IJSE_SB_EEEEEEEvNS4_8identityES12_S1C_vS1D_EENS_8epilogue10collective18CollectiveEpilogueINS1F_23Sm100TmaWarpSpecializedILi1ELi1ELi112ELb0ELb0EEEJSG_NS5_IJNSV_ISE_SB_EENSV_ISF_SB_EEEEESH_SI_SH_SI_NS1F_6fusion15FusionCallbacksIS1J_NS1N_17LinearCombinationISH_fSH_fLNS_15FloatRoundStyleE2EEESG_S1M_JEEENS4_5SM1004TMEM4LOAD26SM100_TMEM_LOAD_16dp32b16xES12_NS13_INS14_ILi1ELi4ELi3EEES17_NSV_INS5_IJS18_NSA_ILi32EEEEEENS5_IJS1Y_SB_EEEEEEENS4_39AutoVectorizingCopyWithAssumedAlignmentILi128EEENS4_14SM90_TMA_STOREES22_S24_S24_EEEvvEEEEvNT_6ParamsE)
        /*0044*/ 	.word	0x00000000
.L_29:


//--------------------- .nv.compat                --------------------------
	.section	.nv.compat,"",@"SHT_CUDA_COMPAT_INFO"
	.align	4
        /*0000*/ 	.byte	0x02, 0x09, 0x01, 0x00, 0x02, 0x02, 0x02, 0x00, 0x02, 0x05, 0x05, 0x00, 0x03, 0x07, 0x01, 0x01
        /*0010*/ 	.byte	0x02, 0x03, 0x01, 0x00, 0x02, 0x06, 0x01, 0x00, 0x04, 0x0b, 0x08, 0x00, 0x09, 0x00, 0x00, 0x00
        /*0020*/ 	.byte	0x00, 0x00, 0x00, 0x00


//--------------------- .nv.info._ZN7cutlass13device_kernelINS_4gemm6kernel13GemmUniversalIN4cute5tupleIJiiiiEEENS1_10collective13CollectiveMmaINS1_35MainloopSm100TmaUmmaWarpSpecializedILi11ELi2ELi4ENS5_IJNS4_1CILi1EEESB_SB_EEEEENS5_IJNSA_ILi64EEENSA_ILi224EEESE_EEENS_12float_e4m3_tENS5_IJlSB_lEEESH_SI_NS4_8TiledMMAINS4_8MMA_AtomIJNS4_10MMA_TraitsINS4_19SM100_MMA_F8F6F4_SSEJSH_SH_fSE_SF_NS4_17integral_constantINS4_4UMMA5MajorELSP_0EEESQ_NSN_INSO_7ScaleInELSR_0EEESS_EEEEEENS4_6LayoutISC_NS5_IJNSA_ILi0EEESW_SW_EEEEENS5_IJNS4_10UnderscoreESZ_SZ_EEEEENS4_13SM90_TMA_LOADENS4_14ComposedLayoutINS4_7SwizzleILi2ELi4ELi3EEENS4_18smem_ptr_flag_bitsILi8EEENSV_INS5_IJNSA_ILi8EEESE_EEENS5_IJSE_SB_EEEEEEEvNS4_8identityES12_S1C_vS1D_EENS_8epilogue10collective18CollectiveEpilogueINS1F_23Sm100TmaWarpSpecializedILi1ELi1ELi112ELb0ELb0EEEJSG_NS5_IJNSV_ISE_SB_EENSV_ISF_SB_EEEEESH_SI_SH_SI_NS1F_6fusion15FusionCallbacksIS1J_NS1N_17LinearCombinationISH_fSH_fLNS_15FloatRoundStyleE2EEESG_S1M_JEEENS4_5SM1004TMEM4LOAD26SM100_TMEM_LOAD_16dp32b16xES12_NS13_INS14_ILi1ELi4ELi3EEES17_NSV_INS5_IJS18_NSA_ILi32EEEEEENS5_IJS1Y_SB_EEEEEEENS4_39AutoVectorizingCopyWithAssumedAlignmentILi128EEENS4_14SM90_TMA_STOREES22_S24_S24_EEEvvEEEEvNT_6ParamsE --------------------------
	.section	.nv.info._ZN7cutlass13device_kernelINS_4gemm6kernel13GemmUniversalIN4cute5tupleIJiiiiEEENS1_10collective13CollectiveMmaINS1_35MainloopSm100TmaUmmaWarpSpecializedILi11ELi2ELi4ENS5_IJNS4_1CILi1EEESB_SB_EEEEENS5_IJNSA_ILi64EEENSA_ILi224EEESE_EEENS_12float_e4m3_tENS5_IJlSB_lEEESH_SI_NS4_8TiledMMAINS4_8MMA_AtomIJNS4_10MMA_TraitsINS4_19SM100_MMA_F8F6F4_SSEJSH_SH_fSE_SF_NS4_17integral_constantINS4_4UMMA5MajorELSP_0EEESQ_NSN_INSO_7ScaleInELSR_0EEESS_EEEEEENS4_6LayoutISC_NS5_IJNSA_ILi0EEESW_SW_EEEEENS5_IJNS4_10UnderscoreESZ_SZ_EEEEENS4_13SM90_TMA_LOADENS4_14ComposedLayoutINS4_7SwizzleILi2ELi4ELi3EEENS4_18smem_ptr_flag_bitsILi8EEENSV_INS5_IJNSA_ILi8EEESE_EEENS5_IJSE_SB_EEEEEEEvNS4_8identityES12_S1C_vS1D_EENS_8epilogue10collective18CollectiveEpilogueINS1F_23Sm100TmaWarpSpecializedILi1ELi1ELi112ELb0ELb0EEEJSG_NS5_IJNSV_ISE_SB_EENSV_ISF_SB_EEEEESH_SI_SH_SI_NS1F_6fusion15FusionCallbacksIS1J_NS1N_17LinearCombinationISH_fSH_fLNS_15FloatRoundStyleE2EEESG_S1M_JEEENS4_5SM1004TMEM4LOAD26SM100_TMEM_LOAD_16dp32b16xES12_NS13_INS14_ILi1ELi4ELi3EEES17_NSV_INS5_IJS18_NSA_ILi32EEEEEENS5_IJS1Y_SB_EEEEEEENS4_39AutoVectorizingCopyWithAssumedAlignmentILi128EEENS4_14SM90_TMA_STOREES22_S24_S24_EEEvvEEEEvNT_6ParamsE,"",@"SHT_CUDA_INFO"
	.sectionflags	@""
	.align	4


	//----- nvinfo : EIATTR_CUDA_API_VERSION
	.align		4
        /*0000*/ 	.byte	0x04, 0x37
        /*0002*/ 	.short	(.L_31 - .L_30)
.L_30:
        /*0004*/ 	.word	0x00000082


	//----- nvinfo : EIATTR_KPARAM_INFO
	.align		4
.L_31:
        /*0008*/ 	.byte	0x04, 0x17
        /*000a*/ 	.short	(.L_33 - .L_32)
.L_32:
        /*000c*/ 	.word	0x00000000
        /*0010*/ 	.short	0x0000
        /*0012*/ 	.short	0x0000
        /*0014*/ 	.byte	0x00, 0xf0, 0x01, 0x20


	//----- nvinfo : EIATTR_AT_ENTRY_FRAGMENTS
	.align		4
.L_33:
        /*0018*/ 	.byte	0x04, 0x4f
        /*001a*/ 	.short	(.L_35 - .L_34)


	//   ....[0]....
.L_34:
        /*001c*/ 	.word	0x00000006


	//----- nvinfo : EIATTR_RESERVED_SMEM_USED
	.align		4
.L_35:
        /*0020*/ 	.byte	0x01, 0x41
	.zero		2


	//----- nvinfo : EIATTR_SPARSE_MMA_MASK
	.align		4
        /*0024*/ 	.byte	0x03, 0x50
        /*0026*/ 	.short	0x0000


	//----- nvinfo : EIATTR_TCGEN05_1CTA_USED
	.align		4
        /*0028*/ 	.byte	0x01, 0x51
	.zero		2


	//----- nvinfo : EIATTR_MAXREG_COUNT
	.align		4
        /*002c*/ 	.byte	0x03, 0x1b
        /*002e*/ 	.short	0x00ff


	//----- nvinfo : EIATTR_NUM_BARRIERS
	.align		4
        /*0030*/ 	.byte	0x02, 0x4c
        /*0032*/ 	.byte	0x07
	.zero		1


	//----- nvinfo : EIATTR_EXTERNS
	.align		4
        /*0034*/ 	.byte	0x04, 0x0f
        /*0036*/ 	.short	(.L_37 - .L_36)


	//   ....[0]....
	.align		4
.L_36:
        /*0038*/ 	.word	index@(__assertfail)


	//----- nvinfo : EIATTR_MERCURY_ISA_VERSION
	.align		4
.L_37:
        /*003c*/ 	.byte	0x03, 0x5f
        /*003e*/ 	.short	0x0101


	//----- nvinfo : EIATTR_INT_WARP_WIDE_INSTR_OFFSETS
	.align		4
        /*0040*/ 	.byte	0x04, 0x31
        /*0042*/ 	.short	(.L_39 - .L_38)


	//   ....[0]....
.L_38:
        /*0044*/ 	.word	0x00003e00


	//   ....[1]....
        /*0048*/ 	.word	0x00003e20


	//   ....[2]....
        /*004c*/ 	.word	0x00003e50


	//   ....[3]....
        /*0050*/ 	.word	0x00004a40


	//   ....[4]....
        /*0054*/ 	.word	0x00004ac0


	//   ....[5]....
        /*0058*/ 	.word	0x00004b20


	//   ....[6]....
        /*005c*/ 	.word	0x00004b80


	//   ....[7]....
        /*0060*/ 	.word	0x00004be0


	//   ....[8]....
        /*0064*/ 	.word	0x00004c20


	//   ....[9]....
        /*0068*/ 	.word	0x00004cc0


	//   ....[10]....
        /*006c*/ 	.word	0x00004ce0


	//----- nvinfo : EIATTR_COOP_GROUP_MASK_REGIDS
	.align		4
.L_39:
        /*0070*/ 	.byte	0x04, 0x29
        /*0072*/ 	.short	(.L_41 - .L_40)


	//   ....[0]....
.L_40:
        /*0074*/ 	.word	0xffffffff


	//   ....[1]....
        /*0078*/ 	.word	0xffffffff


	//   ....[2]....
        /*007c*/ 	.word	0xffffffff


	//   ....[3]....
        /*0080*/ 	.word	0xffffffff


	//   ....[4]....
        /*0084*/ 	.word	0xffffffff


	//   ....[5]....
        /*0088*/ 	.word	0xffffffff


	//   ....[6]....
        /*008c*/ 	.word	0xffffffff


	//   ....[7]....
        /*0090*/ 	.word	0xffffffff


	//   ....[8]....
        /*0094*/ 	.word	0xffffffff


	//   ....[9]....
        /*0098*/ 	.word	0xffffffff


	//   ....[10]....
        /*009c*/ 	.word	0xffffffff


	//   ....[11]....
        /*00a0*/ 	.word	0xffffffff


	//   ....[12]....
        /*00a4*/ 	.word	0xffffffff


	//----- nvinfo : EIATTR_COOP_GROUP_INSTR_OFFSETS
	.align		4
.L_41:
        /*00a8*/ 	.byte	0x04, 0x28
        /*00aa*/ 	.short	(.L_43 - .L_42)


	//   ....[0]....
.L_42:
        /*00ac*/ 	.word	0x00000080


	//   ....[1]....
        /*00b0*/ 	.word	0x000004e0


	//   ....[2]....
        /*00b4*/ 	.word	0x00000760


	//   ....[3]....
        /*00b8*/ 	.word	0x000008a0


	//   ....[4]....
        /*00bc*/ 	.word	0x000009a0


	//   ....[5]....
        /*00c0*/ 	.word	0x00000b10


	//   ....[6]....
        /*00c4*/ 	.word	0x00000cb0


	//   ....[7]....
        /*00c8*/ 	.word	0x00001e60


	//   ....[8]....
        /*00cc*/ 	.word	0x00003100


	//   ....[9]....
        /*00d0*/ 	.word	0x00003310


	//   ....[10]....
        /*00d4*/ 	.word	0x00003340


	//   ....[11]....
        /*00d8*/ 	.word	0x00003ce0


	//   ....[12]....
        /*00dc*/ 	.word	0x00003f10


	//----- nvinfo : EIATTR_VRC_CTA_INIT_COUNT
	.align		4
.L_43:
        /*00e0*/ 	.byte	0x02, 0x4a
        /*00e2*/ 	.byte	0x80
	.zero		1


	//----- nvinfo : EIATTR_SYSCALL_OFFSETS
	.align		4
        /*00e4*/ 	.byte	0x04, 0x46
        /*00e6*/ 	.short	(.L_45 - .L_44)


	//   ....[0]....
.L_44:
        /*00e8*/ 	.word	0x00005700


	//   ....[1]....
        /*00ec*/ 	.word	0x00005830


	//   ....[2]....
        /*00f0*/ 	.word	0x00006200


	//   ....[3]....
        /*00f4*/ 	.word	0x00006380


	//   ....[4]....
        /*00f8*/ 	.word	0x00006500


	//   ....[5]....
        /*00fc*/ 	.word	0x00006680


	//   ....[6]....
        /*0100*/ 	.word	0x00006800


	//   ....[7]....
        /*0104*/ 	.word	0x00006980


	//   ....[8]....
        /*0108*/ 	.word	0x00006b00


	//----- nvinfo : EIATTR_MBARRIER_INSTR_OFFSETS
	.align		4
.L_45:
        /*010c*/ 	.byte	0x04, 0x39
        /*010e*/ 	.short	(.L_47 - .L_46)


	//   ....[0]....
.L_46:
        /*0110*/ 	.word	0x000005e0
        /*0114*/ 	.word	0x000000ff
        /*0118*/ 	.word	0x00000000
        /*011c*/ 	.short	0x0100
        /*011e*/ 	.byte	0x04
	.zero		1


	//   ....[1]....
        /*0120*/ 	.word	0x000005f0
        /*0124*/ 	.word	0x000000ff
        /*0128*/ 	.word	0x00000058
        /*012c*/ 	.short	0x0100
        /*012e*/ 	.byte	0x04
	.zero		1


	//   ....[2]....
        /*0130*/ 	.word	0x00000600
        /*0134*/ 	.word	0x000000ff
        /*0138*/ 	.word	0x00000008
        /*013c*/ 	.short	0x0100
        /*013e*/ 	.byte	0x04
	.zero		1


	//   ....[3]....
        /*0140*/ 	.word	0x00000610
        /*0144*/ 	.word	0x000000ff
        /*0148*/ 	.word	0x00000060
        /*014c*/ 	.short	0x0100
        /*014e*/ 	.byte	0x04
	.zero		1


	//   ....[4]....
        /*0150*/ 	.word	0x00000620
        /*0154*/ 	.word	0x000000ff
        /*0158*/ 	.word	0x00000010
        /*015c*/ 	.short	0x0100
        /*015e*/ 	.byte	0x04
	.zero		1


	//   ....[5]....
        /*0160*/ 	.word	0x00000630
        /*0164*/ 	.word	0x000000ff
        /*0168*/ 	.word	0x00000068
        /*016c*/ 	.short	0x0100
        /*016e*/ 	.byte	0x04
	.zero		1


	//   ....[6]....
        /*0170*/ 	.word	0x00000640
        /*0174*/ 	.word	0x000000ff
        /*0178*/ 	.word	0x00000018
        /*017c*/ 	.short	0x0100
        /*017e*/ 	.byte	0x04
	.zero		1


	//   ....[7]....
        /*0180*/ 	.word	0x00000650
        /*0184*/ 	.word	0x000000ff
        /*0188*/ 	.word	0x00000070
        /*018c*/ 	.short	0x0100
        /*018e*/ 	.byte	0x04
	.zero		1


	//   ....[8]....
        /*0190*/ 	.word	0x00000660
        /*0194*/ 	.word	0x000000ff
        /*0198*/ 	.word	0x00000020
        /*019c*/ 	.short	0x0100
        /*019e*/ 	.byte	0x04
	.zero		1


	//   ....[9]....
        /*01a0*/ 	.word	0x00000670
        /*01a4*/ 	.word	0x000000ff
        /*01a8*/ 	.word	0x00000078
        /*01ac*/ 	.short	0x0100
        /*01ae*/ 	.byte	0x04
	.zero		1


	//   ....[10]....
        /*01b0*/ 	.word	0x00000680
        /*01b4*/ 	.word	0x000000ff
        /*01b8*/ 	.word	0x00000028
        /*01bc*/ 	.short	0x0100
        /*01be*/ 	.byte	0x04
	.zero		1


	//   ....[11]....
        /*01c0*/ 	.word	0x00000690
        /*01c4*/ 	.word	0x000000ff
        /*01c8*/ 	.word	0x00000080
        /*01cc*/ 	.short	0x0100
        /*01ce*/ 	.byte	0x04
	.zero		1


	//   ....[12]....
        /*01d0*/ 	.word	0x000006a0
        /*01d4*/ 	.word	0x000000ff
        /*01d8*/ 	.word	0x00000030
        /*01dc*/ 	.short	0x0100
        /*01de*/ 	.byte	0x04
	.zero		1


	//   ....[13]....
        /*01e0*/ 	.word	0x000006b0
        /*01e4*/ 	.word	0x000000ff
        /*01e8*/ 	.word	0x00000088
        /*01ec*/ 	.short	0x0100
        /*01ee*/ 	.byte	0x04
	.zero		1


	//   ....[14]....
        /*01f0*/ 	.word	0x000006c0
        /*01f4*/ 	.word	0x000000ff
        /*01f8*/ 	.word	0x00000038
        /*01fc*/ 	.short	0x0100
        /*01fe*/ 	.byte	0x04
	.zero		1


	//   ....[15]....
        /*0200*/ 	.word	0x000006d0
        /*0204*/ 	.word	0x000000ff
        /*0208*/ 	.word	0x00000090
        /*020c*/ 	.short	0x0100
        /*020e*/ 	.byte	0x04
	.zero		1


	//   ....[16]....
        /*0210*/ 	.word	0x000006e0
        /*0214*/ 	.word	0x000000ff
        /*0218*/ 	.word	0x00000040
        /*021c*/ 	.short	0x0100
        /*021e*/ 	.byte	0x04
	.zero		1


	//   ....[17]....
        /*0220*/ 	.word	0x000006f0
        /*0224*/ 	.word	0x000000ff
        /*0228*/ 	.word	0x00000098
        /*022c*/ 	.short	0x0100
        /*022e*/ 	.byte	0x04
	.zero		1


	//   ....[18]....
        /*0230*/ 	.word	0x00000700
        /*0234*/ 	.word	0x000000ff
        /*0238*/ 	.word	0x00000048
        /*023c*/ 	.short	0x0100
        /*023e*/ 	.byte	0x04
	.zero		1


	//   ....[19]....
        /*0240*/ 	.word	0x00000710
        /*0244*/ 	.word	0x000000ff
        /*0248*/ 	.word	0x000000a0
        /*024c*/ 	.short	0x0100
        /*024e*/ 	.byte	0x04
	.zero		1


	//   ....[20]....
        /*0250*/ 	.word	0x00000720
        /*0254*/ 	.word	0x000000ff
        /*0258*/ 	.word	0x00000050
        /*025c*/ 	.short	0x0100
        /*025e*/ 	.byte	0x04
	.zero		1


	//   ....[21]....
        /*0260*/ 	.word	0x00000730
        /*0264*/ 	.word	0x000000ff
        /*0268*/ 	.word	0x000000a8
        /*026c*/ 	.short	0x0100
        /*026e*/ 	.byte	0x04
	.zero		1


	//   ....[22]....
        /*0270*/ 	.word	0x00000870
        /*0274*/ 	.word	0x000000ff
        /*0278*/ 	.word	0x000000b0
        /*027c*/ 	.short	0x0100
        /*027e*/ 	.byte	0x04
	.zero		1


	//   ....[23]....
        /*0280*/ 	.word	0x00000880
        /*0284*/ 	.word	0x000000ff
        /*0288*/ 	.word	0x000000b8
        /*028c*/ 	.short	0x0100
        /*028e*/ 	.byte	0x04
	.zero		1


	//   ....[24]....
        /*0290*/ 	.word	0x00000970
        /*0294*/ 	.word	0x000000ff
        /*0298*/ 	.word	0x000000c0
        /*029c*/ 	.short	0x0100
        /*029e*/ 	.byte	0x06
	.zero		1


	//   ....[25]....
        /*02a0*/ 	.word	0x00000980
        /*02a4*/ 	.word	0x000000ff
        /*02a8*/ 	.word	0x000000c8
        /*02ac*/ 	.short	0x0100
        /*02ae*/ 	.byte	0x06
	.zero		1


	//   ....[26]....
        /*02b0*/ 	.word	0x00000ac0
        /*02b4*/ 	.word	0x000000ff
        /*02b8*/ 	.word	0x000000d0
        /*02bc*/ 	.short	0x0100
        /*02be*/ 	.byte	0x06
	.zero		1


	//   ....[27]....
        /*02c0*/ 	.word	0x00000ad0
        /*02c4*/ 	.word	0x000000ff
        /*02c8*/ 	.word	0x000000e0
        /*02cc*/ 	.short	0x0100
        /*02ce*/ 	.byte	0x06
	.zero		1


	//   ....[28]....
        /*02d0*/ 	.word	0x00000ae0
        /*02d4*/ 	.word	0x000000ff
        /*02d8*/ 	.word	0x000000d8
        /*02dc*/ 	.short	0x0100
        /*02de*/ 	.byte	0x06
	.zero		1


	//   ....[29]....
        /*02e0*/ 	.word	0x00000af0
        /*02e4*/ 	.word	0x000000ff
        /*02e8*/ 	.word	0x000000e8
        /*02ec*/ 	.short	0x0100
        /*02ee*/ 	.byte	0x06
	.zero		1


	//   ....[30]....
        /*02f0*/ 	.word	0x00000c20
        /*02f4*/ 	.word	0x000000ff
        /*02f8*/ 	.word	0x000000f0
        /*02fc*/ 	.short	0x0100
        /*02fe*/ 	.byte	0x04
	.zero		1


	//   ....[31]....
        /*0300*/ 	.word	0x00000c30
        /*0304*/ 	.word	0x000000ff
        /*0308*/ 	.word	0x00000110
        /*030c*/ 	.short	0x0100
        /*030e*/ 	.byte	0x04
	.zero		1


	//   ....[32]....
        /*0310*/ 	.word	0x00000c40
        /*0314*/ 	.word	0x000000ff
        /*0318*/ 	.word	0x000000f8
        /*031c*/ 	.short	0x0100
        /*031e*/ 	.byte	0x04
	.zero		1


	//   ....[33]....
        /*0320*/ 	.word	0x00000c50
        /*0324*/ 	.word	0x000000ff
        /*0328*/ 	.word	0x00000118
        /*032c*/ 	.short	0x0100
        /*032e*/ 	.byte	0x04
	.zero		1


	//   ....[34]....
        /*0330*/ 	.word	0x00000c60
        /*0334*/ 	.word	0x000000ff
        /*0338*/ 	.word	0x00000100
        /*033c*/ 	.short	0x0100
        /*033e*/ 	.byte	0x04
	.zero		1


	//   ....[35]....
        /*0340*/ 	.word	0x00000c70
        /*0344*/ 	.word	0x000000ff
        /*0348*/ 	.word	0x00000120
        /*034c*/ 	.short	0x0100
        /*034e*/ 	.byte	0x04
	.zero		1


	//   ....[36]....
        /*0350*/ 	.word	0x00000c80
        /*0354*/ 	.word	0x000000ff
        /*0358*/ 	.word	0x00000108
        /*035c*/ 	.short	0x0100
        /*035e*/ 	.byte	0x04
	.zero		1


	//   ....[37]....
        /*0360*/ 	.word	0x00000c90
        /*0364*/ 	.word	0x000000ff
        /*0368*/ 	.word	0x00000128
        /*036c*/ 	.short	0x0100
        /*036e*/ 	.byte	0x04
	.zero		1


	//   ....[38]....
        /*0370*/ 	.word	0x00000da0
        /*0374*/ 	.word	0x000000ff
        /*0378*/ 	.word	0x00000130
        /*037c*/ 	.short	0x0100
        /*037e*/ 	.byte	0x04
	.zero		1


	//   ....[39]....
        /*0380*/ 	.word	0x00000db0
        /*0384*/ 	.word	0x000000ff
        /*0388*/ 	.word	0x00000140
        /*038c*/ 	.short	0x0100
        /*038e*/ 	.byte	0x04
	.zero		1


	//   ....[40]....
        /*0390*/ 	.word	0x00000dc0
        /*0394*/ 	.word	0x000000ff
        /*0398*/ 	.word	0x00000138
        /*039c*/ 	.short	0x0100
        /*039e*/ 	.byte	0x04
	.zero		1


	//   ....[41]....
        /*03a0*/ 	.word	0x00000dd0
        /*03a4*/ 	.word	0x000000ff
        /*03a8*/ 	.word	0x00000148
        /*03ac*/ 	.short	0x0100
        /*03ae*/ 	.byte	0x04
	.zero		1


	//   ....[42]....
        /*03b0*/ 	.word	0x00001780
        /*03b4*/ 	.word	0x00000003
        /*03b8*/ 	.word	0x00000140
        /*03bc*/ 	.short	0x010a
        /*03be*/ 	.byte	0xff
	.zero		1


	//   ....[43]....
        /*03c0*/ 	.word	0x000017b0
        /*03c4*/ 	.word	0x00000003
        /*03c8*/ 	.word	0x00000130
        /*03cc*/ 	.short	0x0101
        /*03ce*/ 	.byte	0xff
	.zero		1


	//   ....[44]....
        /*03d0*/ 	.word	0x00001880
        /*03d4*/ 	.word	0x000000ff
        /*03d8*/ 	.word	0x00000058
        /*03dc*/ 	.short	0x010a
        /*03de*/ 	.byte	0x06
	.zero		1


	//   ....[45]....
        /*03e0*/ 	.word	0x00001900
        /*03e4*/ 	.word	0x000000ff
        /*03e8*/ 	.word	0x00000058
        /*03ec*/ 	.short	0x010a
        /*03ee*/ 	.byte	0x21
	.zero		1


	//   ....[46]....
        /*03f0*/ 	.word	0x00001a50
        /*03f4*/ 	.word	0x000000ff
        /*03f8*/ 	.word	0x00000058
        /*03fc*/ 	.short	0x010a
        /*03fe*/ 	.byte	0x08
	.zero		1


	//   ....[47]....
        /*0400*/ 	.word	0x00001b60
        /*0404*/ 	.word	0x000000ff
        /*0408*/ 	.word	0x000000c8
        /*040c*/ 	.short	0x0101
        /*040e*/ 	.byte	0x04
	.zero		1


	//   ....[48]....
        /*0410*/ 	.word	0x00001b80
        /*0414*/ 	.word	0x000000ff
        /*0418*/ 	.word	0x00000058
        /*041c*/ 	.short	0x010a
        /*041e*/ 	.byte	0x06
	.zero		1


	//   ....[49]....
        /*0420*/ 	.word	0x00001c00
        /*0424*/ 	.word	0x000000ff
        /*0428*/ 	.word	0x00000058
        /*042c*/ 	.short	0x010a
        /*042e*/ 	.byte	0x11
	.zero		1


	//   ....[50]....
        /*0430*/ 	.word	0x00001d50
        /*0434*/ 	.word	0x000000ff
        /*0438*/ 	.word	0x00000058
        /*043c*/ 	.short	0x010a
        /*043e*/ 	.byte	0x08
	.zero		1


	//   ....[51]....
        /*0440*/ 	.word	0x00001e90
        /*0444*/ 	.word	0x00000003
        /*0448*/ 	.word	0x000000d0
        /*044c*/ 	.short	0x010a
        /*044e*/ 	.byte	0xff
	.zero		1


	//   ....[52]....
        /*0450*/ 	.word	0x00001fe0
        /*0454*/ 	.word	0x00000000
        /*0458*/ 	.word	0x00000000
        /*045c*/ 	.short	0x0101
        /*045e*/ 	.byte	0xff
	.zero		1


	//   ....[53]....
        /*0460*/ 	.word	0x00002580
        /*0464*/ 	.word	0x000000ff
        /*0468*/ 	.word	0x00000000
        /*046c*/ 	.short	0x010a
        /*046e*/ 	.byte	0x04
	.zero		1


	//   ....[54]....
        /*0470*/ 	.word	0x00002610
        /*0474*/ 	.word	0x000000ff
        /*0478*/ 	.word	0x00000000
        /*047c*/ 	.short	0x010a
        /*047e*/ 	.byte	0x05
	.zero		1


	//   ....[55]....
        /*0480*/ 	.word	0x000026a0
        /*0484*/ 	.word	0x000000ff
        /*0488*/ 	.word	0x00000000
        /*048c*/ 	.short	0x010a
        /*048e*/ 	.byte	0x05
	.zero		1


	//   ....[56]....
        /*0490*/ 	.word	0x00002730
        /*0494*/ 	.word	0x000000ff
        /*0498*/ 	.word	0x00000000
        /*049c*/ 	.short	0x010a
        /*049e*/ 	.byte	0x05
	.zero		1


	//   ....[57]....
        /*04a0*/ 	.word	0x000027c0
        /*04a4*/ 	.word	0x000000ff
        /*04a8*/ 	.word	0x00000000
        /*04ac*/ 	.short	0x010a
        /*04ae*/ 	.byte	0x05
	.zero		1


	//   ....[58]....
        /*04b0*/ 	.word	0x00002850
        /*04b4*/ 	.word	0x000000ff
        /*04b8*/ 	.word	0x00000000
        /*04bc*/ 	.short	0x010a
        /*04be*/ 	.byte	0x05
	.zero		1


	//   ....[59]....
        /*04c0*/ 	.word	0x000028e0
        /*04c4*/ 	.word	0x000000ff
        /*04c8*/ 	.word	0x00000000
        /*04cc*/ 	.short	0x010a
        /*04ce*/ 	.byte	0x05
	.zero		1


	//   ....[60]....
        /*04d0*/ 	.word	0x00002970
        /*04d4*/ 	.word	0x000000ff
        /*04d8*/ 	.word	0x00000000
        /*04dc*/ 	.short	0x010a
        /*04de*/ 	.byte	0x05
	.zero		1


	//   ....[61]....
        /*04e0*/ 	.word	0x00002a00
        /*04e4*/ 	.word	0x000000ff
        /*04e8*/ 	.word	0x00000000
        /*04ec*/ 	.short	0x010a
        /*04ee*/ 	.byte	0x05
	.zero		1


	//   ....[62]....
        /*04f0*/ 	.word	0x00002a90
        /*04f4*/ 	.word	0x000000ff
        /*04f8*/ 	.word	0x00000000
        /*04fc*/ 	.short	0x010a
        /*04fe*/ 	.byte	0x05
	.zero		1


	//   ....[63]....
        /*0500*/ 	.word	0x00002b30
        /*0504*/ 	.word	0x00000000
        /*0508*/ 	.word	0x00000000
        /*050c*/ 	.short	0x010a
        /*050e*/ 	.byte	0xff
	.zero		1


	//   ....[64]....
        /*0510*/ 	.word	0x00002c50
        /*0514*/ 	.word	0x00000002
        /*0518*/ 	.word	0x00000130
        /*051c*/ 	.short	0x010a
        /*051e*/ 	.byte	0xff
	.zero		1


	//   ....[65]....
        /*0520*/ 	.word	0x00002cb0
        /*0524*/ 	.word	0x00000004
        /*0528*/ 	.word	0x00000000
        /*052c*/ 	.short	0x0101
        /*052e*/ 	.byte	0xff
	.zero		1


	//   ....[66]....
        /*0530*/ 	.word	0x00002cd0
        /*0534*/ 	.word	0x000000ff
        /*0538*/ 	.word	0x000000e0
        /*053c*/ 	.short	0x010a
        /*053e*/ 	.byte	0x04
	.zero		1


	//   ....[67]....
        /*0540*/ 	.word	0x00002df0
        /*0544*/ 	.word	0x00000002
        /*0548*/ 	.word	0x000000d0
        /*054c*/ 	.short	0x010a
        /*054e*/ 	.byte	0xff
	.zero		1


	//   ....[68]....
        /*0550*/ 	.word	0x00002f00
        /*0554*/ 	.word	0x00000002
        /*0558*/ 	.word	0x00000000
        /*055c*/ 	.short	0x0101
        /*055e*/ 	.byte	0xff
	.zero		1


	//   ....[69]....
        /*0560*/ 	.word	0x00002f90
        /*0564*/ 	.word	0x000000ff
        /*0568*/ 	.word	0x000000e0
        /*056c*/ 	.short	0x0106
        /*056e*/ 	.byte	0x04
	.zero		1


	//   ....[70]....
        /*0570*/ 	.word	0x00002fb0
        /*0574*/ 	.word	0x000000ff
        /*0578*/ 	.word	0x000000e0
        /*057c*/ 	.short	0x010a
        /*057e*/ 	.byte	0x04
	.zero		1


	//   ....[71]....
        /*0580*/ 	.word	0x00003040
        /*0584*/ 	.word	0x000000ff
        /*0588*/ 	.word	0x000000e0
        /*058c*/ 	.short	0x0106
        /*058e*/ 	.byte	0x07
	.zero		1


	//   ....[72]....
        /*0590*/ 	.word	0x00003080
        /*0594*/ 	.word	0x00000000
        /*0598*/ 	.word	0x000000e0
        /*059c*/ 	.short	0x010a
        /*059e*/ 	.byte	0xff
	.zero		1


	//   ....[73]....
        /*05a0*/ 	.word	0x00003580
        /*05a4*/ 	.word	0x00000000
        /*05a8*/ 	.word	0x000000d0
        /*05ac*/ 	.short	0x010a
        /*05ae*/ 	.byte	0xff
	.zero		1


	//   ....[74]....
        /*05b0*/ 	.word	0x00003680
        /*05b4*/ 	.word	0x00000003
        /*05b8*/ 	.word	0x00000000
        /*05bc*/ 	.short	0x0101
        /*05be*/ 	.byte	0xff
	.zero		1


	//   ....[75]....
        /*05c0*/ 	.word	0x00003690
        /*05c4*/ 	.word	0x000000ff
        /*05c8*/ 	.word	0x00000000
        /*05cc*/ 	.short	0x010a
        /*05ce*/ 	.byte	0x05
	.zero		1


	//   ....[76]....
        /*05d0*/ 	.word	0x00003710
        /*05d4*/ 	.word	0x000000ff
        /*05d8*/ 	.word	0x00000110
        /*05dc*/ 	.short	0x010a
        /*05de*/ 	.byte	0x16
	.zero		1


	//   ....[77]....
        /*05e0*/ 	.word	0x000037e0
        /*05e4*/ 	.word	0x000000ff
        /*05e8*/ 	.word	0x00000000
        /*05ec*/ 	.short	0x010a
        /*05ee*/ 	.byte	0x07
	.zero		1


	//   ....[78]....
        /*05f0*/ 	.word	0x00003920
        /*05f4*/ 	.word	0x000000ff
        /*05f8*/ 	.word	0x00000000
        /*05fc*/ 	.short	0x010a
        /*05fe*/ 	.byte	0x06
	.zero		1


	//   ....[79]....
        /*0600*/ 	.word	0x00003b10
        /*0604*/ 	.word	0x000000ff
        /*0608*/ 	.word	0x00000000
        /*060c*/ 	.short	0x010a
        /*060e*/ 	.byte	0x04
	.zero		1


	//   ....[80]....
        /*0610*/ 	.word	0x00003ba0
        /*0614*/ 	.word	0x000000ff
        /*0618*/ 	.word	0x00000000
        /*061c*/ 	.short	0x010a
        /*061e*/ 	.byte	0x05
	.zero		1


	//   ....[81]....
        /*0620*/ 	.word	0x00003c30
        /*0624*/ 	.word	0x000000ff
        /*0628*/ 	.word	0x00000000
        /*062c*/ 	.short	0x010a
        /*062e*/ 	.byte	0x05
	.zero		1


	//   ....[82]....
        /*0630*/ 	.word	0x00003cc0
        /*0634*/ 	.word	0x000000ff
        /*0638*/ 	.word	0x00000000
        /*063c*/ 	.short	0x010a
        /*063e*/ 	.byte	0x04
	.zero		1


	//   ....[83]....
        /*0640*/ 	.word	0x000041a0
        /*0644*/ 	.word	0x00000003
        /*0648*/ 	.word	0x000000d0
        /*064c*/ 	.short	0x010a
        /*064e*/ 	.byte	0xff
	.zero		1


	//   ....[84]....
        /*0650*/ 	.word	0x00004310
        /*0654*/ 	.word	0x00000000
        /*0658*/ 	.word	0x00000000
        /*065c*/ 	.short	0x0101
        /*065e*/ 	.byte	0xff
	.zero		1


	//   ....[85]....
        /*0660*/ 	.word	0x000047d0
        /*0664*/ 	.word	0x000000ff
        /*0668*/ 	.word	0x000000c8
        /*066c*/ 	.short	0x010a
        /*066e*/ 	.byte	0x15
	.zero		1


	//   ....[86]....
        /*0670*/ 	.word	0x00004960
        /*0674*/ 	.word	0x000000ff
        /*0678*/ 	.word	0x000000b8
        /*067c*/ 	.short	0x010a
        /*067e*/ 	.byte	0x15
	.zero		1


	//   ....[87]....
        /*0680*/ 	.word	0x00004d00
        /*0684*/ 	.word	0x000000ff
        /*0688*/ 	.word	0x000000b0
        /*068c*/ 	.short	0x010b
        /*068e*/ 	.byte	0x15
	.zero		1


	//   ....[88]....
        /*0690*/ 	.word	0x00004d10
        /*0694*/ 	.word	0x000000ff
        /*0698*/ 	.word	0x00000000
        /*069c*/ 	.short	0x0101
        /*069e*/ 	.byte	0x27
	.zero		1


	//   ....[89]....
        /*06a0*/ 	.word	0x00004d50
        /*06a4*/ 	.word	0x00000000
        /*06a8*/ 	.word	0x000000b8
        /*06ac*/ 	.short	0x010a
        /*06ae*/ 	.byte	0xff
	.zero		1


	//   ....[90]....
        /*06b0*/ 	.word	0x00004f80
        /*06b4*/ 	.word	0x000000ff
        /*06b8*/ 	.word	0x000000d0
        /*06bc*/ 	.short	0x010a
        /*06be*/ 	.byte	0x04
	.zero		1


	//   ....[91]....
        /*06c0*/ 	.word	0x00005040
        /*06c4*/ 	.word	0x000000ff
        /*06c8*/ 	.word	0x00000000
        /*06cc*/ 	.short	0x0101
        /*06ce*/ 	.byte	0x04
	.zero		1


	//   ....[92]....
        /*06d0*/ 	.word	0x00005c40
        /*06d4*/ 	.word	0x000000ff
        /*06d8*/ 	.word	0x000000b0
        /*06dc*/ 	.short	0x010a
        /*06de*/ 	.byte	0x2d
	.zero		1


	//   ....[93]....
        /*06e0*/ 	.word	0x00005c50
        /*06e4*/ 	.word	0x00000016
        /*06e8*/ 	.word	0x000000f0
        /*06ec*/ 	.short	0x010a
        /*06ee*/ 	.byte	0xff
	.zero		1


	//   ....[94]....
        /*06f0*/ 	.word	0x00005ed0
        /*06f4*/ 	.word	0x000000ff
        /*06f8*/ 	.word	0x000000b0
        /*06fc*/ 	.short	0x010a
        /*06fe*/ 	.byte	0x2d
	.zero		1


	//   ....[95]....
        /*0700*/ 	.word	0x00006000
        /*0704*/ 	.word	0x000000ff
        /*0708*/ 	.word	0x00000000
        /*070c*/ 	.short	0x0101
        /*070e*/ 	.byte	0x04
	.zero		1


	//   ....[96]....
        /*0710*/ 	.word	0x00006030
        /*0714*/ 	.word	0x00000016
        /*0718*/ 	.word	0x000000f0
        /*071c*/ 	.short	0x010a
        /*071e*/ 	.byte	0xff
	.zero		1


	//   ....[97]....
        /*0720*/ 	.word	0x00006e70
        /*0724*/ 	.word	0x000000ff
        /*0728*/ 	.word	0x00000000
        /*072c*/ 	.short	0x0101
        /*072e*/ 	.byte	0x04
	.zero		1


	//   ....[98]....
        /*0730*/ 	.word	0x00008ce0
        /*0734*/ 	.word	0x00000003
        /*0738*/ 	.word	0x00000140
        /*073c*/ 	.short	0x010a
        /*073e*/ 	.byte	0xff
	.zero		1


	//   ....[99]....
        /*0740*/ 	.word	0x00008d40
        /*0744*/ 	.word	0x00000000
        /*0748*/ 	.word	0x00000058
        /*074c*/ 	.short	0x010a
        /*074e*/ 	.byte	0xff
	.zero		1


	//   ....[100]....
        /*0750*/ 	.word	0x00008da0
        /*0754*/ 	.word	0x00000000
        /*0758*/ 	.word	0x00000058
        /*075c*/ 	.short	0x010a
        /*075e*/ 	.byte	0xff
	.zero		1


	//   ....[101]....
        /*0760*/ 	.word	0x00008df0
        /*0764*/ 	.word	0x00000003
        /*0768*/ 	.word	0x000000d0
        /*076c*/ 	.short	0x010a
        /*076e*/ 	.byte	0xff
	.zero		1


	//   ....[102]....
        /*0770*/ 	.word	0x00008e50
        /*0774*/ 	.word	0x00000000
        /*0778*/ 	.word	0x00000000
        /*077c*/ 	.short	0x010a
        /*077e*/ 	.byte	0xff
	.zero		1


	//   ....[103]....
        /*0780*/ 	.word	0x00008eb0
        /*0784*/ 	.word	0x00000000
        /*0788*/ 	.word	0x00000000
        /*078c*/ 	.short	0x010a
        /*078e*/ 	.byte	0xff
	.zero		1


	//   ....[104]....
        /*0790*/ 	.word	0x00008f10
        /*0794*/ 	.word	0x00000000
        /*0798*/ 	.word	0x00000000
        /*079c*/ 	.short	0x010a
        /*079e*/ 	.byte	0xff
	.zero		1


	//   ....[105]....
        /*07a0*/ 	.word	0x00008f70
        /*07a4*/ 	.word	0x00000000
        /*07a8*/ 	.word	0x00000000
        /*07ac*/ 	.short	0x010a
        /*07ae*/ 	.byte	0xff
	.zero		1


	//   ....[106]....
        /*07b0*/ 	.word	0x00008fd0
        /*07b4*/ 	.word	0x00000000
        /*07b8*/ 	.word	0x00000000
        /*07bc*/ 	.short	0x010a
        /*07be*/ 	.byte	0xff
	.zero		1


	//   ....[107]....
        /*07c0*/ 	.word	0x00009030
        /*07c4*/ 	.word	0x00000000
        /*07c8*/ 	.word	0x00000000
        /*07cc*/ 	.short	0x010a
        /*07ce*/ 	.byte	0xff
	.zero		1


	//   ....[108]....
        /*07d0*/ 	.word	0x00009090
        /*07d4*/ 	.word	0x00000000
        /*07d8*/ 	.word	0x00000000
        /*07dc*/ 	.short	0x010a
        /*07de*/ 	.byte	0xff
	.zero		1


	//   ....[109]....
        /*07e0*/ 	.word	0x000090f0
        /*07e4*/ 	.word	0x00000000
        /*07e8*/ 	.word	0x00000000
        /*07ec*/ 	.short	0x010a
        /*07ee*/ 	.byte	0xff
	.zero		1


	//   ....[110]....
        /*07f0*/ 	.word	0x00009150
        /*07f4*/ 	.word	0x00000000
        /*07f8*/ 	.word	0x00000000
        /*07fc*/ 	.short	0x010a
        /*07fe*/ 	.byte	0xff
	.zero		1


	//   ....[111]....
        /*0800*/ 	.word	0x000091b0
        /*0804*/ 	.word	0x00000000
        /*0808*/ 	.word	0x00000000
        /*080c*/ 	.short	0x010a
        /*080e*/ 	.byte	0xff
	.zero		1


	//   ....[112]....
        /*0810*/ 	.word	0x00009200
        /*0814*/ 	.word	0x00000002
        /*0818*/ 	.word	0x00000130
        /*081c*/ 	.short	0x010a
        /*081e*/ 	.byte	0xff
	.zero		1


	//   ....[113]....
        /*0820*/ 	.word	0x00009260
        /*0824*/ 	.word	0x00000002
        /*0828*/ 	.word	0x000000e0
        /*082c*/ 	.short	0x010a
        /*082e*/ 	.byte	0xff
	.zero		1


	//   ....[114]....
        /*0830*/ 	.word	0x000092b0
        /*0834*/ 	.word	0x00000002
        /*0838*/ 	.word	0x000000d0
        /*083c*/ 	.short	0x010a
        /*083e*/ 	.byte	0xff
	.zero		1


	//   ....[115]....
        /*0840*/ 	.word	0x00009310
        /*0844*/ 	.word	0x00000000
        /*0848*/ 	.word	0x000000e0
        /*084c*/ 	.short	0x010a
        /*084e*/ 	.byte	0xff
	.zero		1


	//   ....[116]....
        /*0850*/ 	.word	0x00009360
        /*0854*/ 	.word	0x00000000
        /*0858*/ 	.word	0x000000d0
        /*085c*/ 	.short	0x010a
        /*085e*/ 	.byte	0xff
	.zero		1


	//   ....[117]....
        /*0860*/ 	.word	0x000093c0
        /*0864*/ 	.word	0x00000003
        /*0868*/ 	.word	0x00000110
        /*086c*/ 	.short	0x010a
        /*086e*/ 	.byte	0xff
	.zero		1


	//   ....[118]....
        /*0870*/ 	.word	0x00009420
        /*0874*/ 	.word	0x00000000
        /*0878*/ 	.word	0x00000000
        /*087c*/ 	.short	0x010a
        /*087e*/ 	.byte	0xff
	.zero		1


	//   ....[119]....
        /*0880*/ 	.word	0x00009480
        /*0884*/ 	.word	0x00000000
        /*0888*/ 	.word	0x00000000
        /*088c*/ 	.short	0x010a
        /*088e*/ 	.byte	0xff
	.zero		1


	//   ....[120]....
        /*0890*/ 	.word	0x000094e0
        /*0894*/ 	.word	0x00000000
        /*0898*/ 	.word	0x00000000
        /*089c*/ 	.short	0x010a
        /*089e*/ 	.byte	0xff
	.zero		1


	//   ....[121]....
        /*08a0*/ 	.word	0x00009540
        /*08a4*/ 	.word	0x00000000
        /*08a8*/ 	.word	0x00000000
        /*08ac*/ 	.short	0x010a
        /*08ae*/ 	.byte	0xff
	.zero		1


	//   ....[122]....
        /*08b0*/ 	.word	0x000095a0
        /*08b4*/ 	.word	0x00000000
        /*08b8*/ 	.word	0x00000000
        /*08bc*/ 	.short	0x010a
        /*08be*/ 	.byte	0xff
	.zero		1


	//   ....[123]....
        /*08c0*/ 	.word	0x000095f0
        /*08c4*/ 	.word	0x00000003
        /*08c8*/ 	.word	0x000000d0
        /*08cc*/ 	.short	0x010a
        /*08ce*/ 	.byte	0xff
	.zero		1


	//   ....[124]....
        /*08d0*/ 	.word	0x00009650
        /*08d4*/ 	.word	0x00000000
        /*08d8*/ 	.word	0x000000c8
        /*08dc*/ 	.short	0x010a
        /*08de*/ 	.byte	0xff
	.zero		1


	//   ....[125]....
        /*08e0*/ 	.word	0x000096b0
        /*08e4*/ 	.word	0x00000003
        /*08e8*/ 	.word	0x000000b8
        /*08ec*/ 	.short	0x010a
        /*08ee*/ 	.byte	0xff
	.zero		1


	//   ....[126]....
        /*08f0*/ 	.word	0x00009710
        /*08f4*/ 	.word	0x00000000
        /*08f8*/ 	.word	0x000000d0
        /*08fc*/ 	.short	0x010a
        /*08fe*/ 	.byte	0xff
	.zero		1


	//   ....[127]....
        /*0900*/ 	.word	0x00009770
        /*0904*/ 	.word	0x00000000
        /*0908*/ 	.word	0x000000b0
        /*090c*/ 	.short	0x010a
        /*090e*/ 	.byte	0xff
	.zero		1


	//   ....[128]....
        /*0910*/ 	.word	0x000097c0
        /*0914*/ 	.word	0x00000016
        /*0918*/ 	.word	0x000000f0
        /*091c*/ 	.short	0x010a
        /*091e*/ 	.byte	0xff
	.zero		1


	//----- nvinfo : EIATTR_NUM_MBARRIERS
	.align		4
.L_47:
        /*0920*/ 	.byte	0x03, 0x38
        /*0922*/ 	.short	0x002a


	//----- nvinfo : EIATTR_EXIT_INSTR_OFFSETS
	.align		4
        /*0924*/ 	.byte	0x04, 0x1c
        /*0926*/ 	.short	(.L_49 - .L_48)


	//   ....[0]....
.L_48:
        /*0928*/ 	.word	0x00002b60


	//   ....[1]....
        /*092c*/ 	.word	0x00003050


	//   ....[2]....
        /*0930*/ 	.word	0x000030b0


	//   ....[3]....
        /*0934*/ 	.word	0x00003f20


	//   ....[4]....
        /*0938*/ 	.word	0x00004d80


	//   ....[5]....
        /*093c*/ 	.word	0x00004dc0


	//   ....[6]....
        /*0940*/ 	.word	0x00008cd0


	//----- nvinfo : EIATTR_MAX_THREADS
	.align		4
.L_49:
        /*0944*/ 	.byte	0x04, 0x05
        /*0946*/ 	.short	(.L_51 - .L_50)
.L_50:
        /*0948*/ 	.word	0x00000100
        /*094c*/ 	.word	0x00000001
        /*0950*/ 	.word	0x00000001


	//----- nvinfo : EIATTR_CRS_STACK_SIZE
	.align		4
.L_51:
        /*0954*/ 	.byte	0x04, 0x1e
        /*0956*/ 	.short	(.L_53 - .L_52)
.L_52:
        /*0958*/ 	.word	0x00000000


	//----- nvinfo : EIATTR_CBANK_PARAM_SIZE
	.align		4
.L_53:
        /*095c*/ 	.byte	0x03, 0x19
        /*095e*/ 	.short	0x0800


	//----- nvinfo : EIATTR_PARAM_CBANK
	.align		4
        /*0960*/ 	.byte	0x04, 0x0a
        /*0962*/ 	.short	(.L_55 - .L_54)
	.align		4
.L_54:
        /*0964*/ 	.word	index@(.nv.constant0._ZN7cutlass13device_kernelINS_4gemm6kernel13GemmUniversalIN4cute5tupleIJiiiiEEENS1_10collective13CollectiveMmaINS1_35MainloopSm100TmaUmmaWarpSpecializedILi11ELi2ELi4ENS5_IJNS4_1CILi1EEESB_SB_EEEEENS5_IJNSA_ILi64EEENSA_ILi224EEESE_EEENS_12float_e4m3_tENS5_IJlSB_lEEESH_SI_NS4_8TiledMMAINS4_8MMA_AtomIJNS4_10MMA_TraitsINS4_19SM100_MMA_F8F6F4_SSEJSH_SH_fSE_SF_NS4_17integral_constantINS4_4UMMA5MajorELSP_0EEESQ_NSN_INSO_7ScaleInELSR_0EEESS_EEEEEENS4_6LayoutISC_NS5_IJNSA_ILi0EEESW_SW_EEEEENS5_IJNS4_10UnderscoreESZ_SZ_EEEEENS4_13SM90_TMA_LOADENS4_14ComposedLayoutINS4_7SwizzleILi2ELi4ELi3EEENS4_18smem_ptr_flag_bitsILi8EEENSV_INS5_IJNSA_ILi8EEESE_EEENS5_IJSE_SB_EEEEEEEvNS4_8identityES12_S1C_vS1D_EENS_8epilogue10collective18CollectiveEpilogueINS1F_23Sm100TmaWarpSpecializedILi1ELi1ELi112ELb0ELb0EEEJSG_NS5_IJNSV_ISE_SB_EENSV_ISF_SB_EEEEESH_SI_SH_SI_NS1F_6fusion15FusionCallbacksIS1J_NS1N_17LinearCombinationISH_fSH_fLNS_15FloatRoundStyleE2EEESG_S1M_JEEENS4_5SM1004TMEM4LOAD26SM100_TMEM_LOAD_16dp32b16xES12_NS13_INS14_ILi1ELi4ELi3EEES17_NSV_INS5_IJS18_NSA_ILi32EEEEEENS5_IJS1Y_SB_EEEEEEENS4_39AutoVectorizingCopyWithAssumedAlignmentILi128EEENS4_14SM90_TMA_STOREES22_S24_S24_EEEvvEEEEvNT_6ParamsE)
        /*0968*/ 	.short	0x0380
        /*096a*/ 	.short	0x0800


	//----- nvinfo : EIATTR_SW_WAR
	.align		4
.L_55:
        /*096c*/ 	.byte	0x04, 0x36
        /*096e*/ 	.short	(.L_57 - .L_56)
.L_56:
        /*0970*/ 	.word	0x00000008
.L_57:


//--------------------- .nv.callgraph             --------------------------
	.section	.nv.callgraph,"",@"SHT_CUDA_CALLGRAPH"
	.align	4
	.sectionentsize	8
	.align		4
        /*0000*/ 	.word	0x00000000
	.align		4
        /*0004*/ 	.word	0xffffffff
	.align		4
        /*0008*/ 	.word	index@(_ZN7cutlass13device_kernelINS_4gemm6kernel13GemmUniversalIN4cute5tupleIJiiiiEEENS1_10collective13CollectiveMmaINS1_35MainloopSm100TmaUmmaWarpSpecializedILi11ELi2ELi4ENS5_IJNS4_1CILi1EEESB_SB_EEEEENS5_IJNSA_ILi64EEENSA_ILi224EEESE_EEENS_12float_e4m3_tENS5_IJlSB_lEEESH_SI_NS4_8TiledMMAINS4_8MMA_AtomIJNS4_10MMA_TraitsINS4_19SM100_MMA_F8F6F4_SSEJSH_SH_fSE_SF_NS4_17integral_constantINS4_4UMMA5MajorELSP_0EEESQ_NSN_INSO_7ScaleInELSR_0EEESS_EEEEEENS4_6LayoutISC_NS5_IJNSA_ILi0EEESW_SW_EEEEENS5_IJNS4_10UnderscoreESZ_SZ_EEEEENS4_13SM90_TMA_LOADENS4_14ComposedLayoutINS4_7SwizzleILi2ELi4ELi3EEENS4_18smem_ptr_flag_bitsILi8EEENSV_INS5_IJNSA_ILi8EEESE_EEENS5_IJSE_SB_EEEEEEEvNS4_8identityES12_S1C_vS1D_EENS_8epilogue10collective18CollectiveEpilogueINS1F_23Sm100TmaWarpSpecializedILi1ELi1ELi112ELb0ELb0EEEJSG_NS5_IJNSV_ISE_SB_EENSV_ISF_SB_EEEEESH_SI_SH_SI_NS1F_6fusion15FusionCallbacksIS1J_NS1N_17LinearCombinationISH_fSH_fLNS_15FloatRoundStyleE2EEESG_S1M_JEEENS4_5SM1004TMEM4LOAD26SM100_TMEM_LOAD_16dp32b16xES12_NS13_INS14_ILi1ELi4ELi3EEES17_NSV_INS5_IJS18_NSA_ILi32EEEEEENS5_IJS1Y_SB_EEEEEEENS4_39AutoVectorizingCopyWithAssumedAlignmentILi128EEENS4_14SM90_TMA_STOREES22_S24_S24_EEEvvEEEEvNT_6ParamsE)
	.align		4
        /*000c*/ 	.word	index@(__assertfail)
	.align		4
        /*0010*/ 	.word	0x00000000
	.align		4
        /*0014*/ 	.word	0xfffffffe
	.align		4
        /*0018*/ 	.word	0x00000000
	.align		4
        /*001c*/ 	.word	0xfffffffd
	.align		4
        /*0020*/ 	.word	0x00000000
	.align		4
        /*0024*/ 	.word	0xfffffffc


//--------------------- .nv.constant4             --------------------------
	.section	.nv.constant4,"a",@progbits
	.align	8
	.align		8
.nv.constant4:
        /*0000*/ 	.dword	__assertfail
	.align		8
        /*0008*/ 	.dword	__unnamed_1
	.align		8
        /*0010*/ 	.dword	__unnamed_2
	.align		8
        /*0018*/ 	.dword	_ZN40_INTERNAL_bf3e160d_4_k_cu_d918092b_224964cuda3std3__45__cpo5beginE
	.align		8
        /*0020*/ 	.dword	_ZN40_INTERNAL_bf3e160d_4_k_cu_d918092b_224964cuda3std3__45__cpo3endE
	.align		8
        /*0028*/ 	.dword	_ZN40_INTERNAL_bf3e160d_4_k_cu_d918092b_224964cuda3std3__45__cpo6cbeginE
	.align		8
        /*0030*/ 	.dword	_ZN40_INTERNAL_bf3e160d_4_k_cu_d918092b_224964cuda3std3__45__cpo4cendE
	.align		8
        /*0038*/ 	.dword	_ZN40_INTERNAL_bf3e160d_4_k_cu_d918092b_224964cuda3std3__442_GLOBAL__N__bf3e160d_4_k_cu_d918092b_224966ignoreE
	.align		8
        /*0040*/ 	.dword	_ZN40_INTERNAL_bf3e160d_4_k_cu_d918092b_224964cuda3std3__419piecewise_constructE
	.align		8
        /*0048*/ 	.dword	_ZN40_INTERNAL_bf3e160d_4_k_cu_d918092b_224964cuda3std3__48in_placeE
	.align		8
        /*0050*/ 	.dword	_ZN40_INTERNAL_bf3e160d_4_k_cu_d918092b_224964cuda3std6ranges3__45__cpo4swapE
	.align		8
        /*0058*/ 	.dword	_ZN40_INTERNAL_bf3e160d_4_k_cu_d918092b_224964cuda3std6ranges3__45__cpo9iter_moveE
	.align		8
        /*0060*/ 	.dword	_ZN40_INTERNAL_bf3e160d_4_k_cu_d918092b_224964cute7productE
	.align		8
        /*0068*/ 	.dword	_ZN40_INTERNAL_bf3e160d_4_k_cu_d918092b_224964cute1_E
	.align		8
        /*0070*/ 	.dword	$str$25
	.align		8
        /*0078*/ 	.dword	$str$26
	.align		8
        /*0080*/ 	.dword	$str$27
	.align		8
        /*0088*/ 	.dword	$str$28


//--------------------- .text._ZN7cutlass13device_kernelINS_4gemm6kernel13GemmUniversalIN4cute5tupleIJiiiiEEENS1_10collective13CollectiveMmaINS1_35MainloopSm100TmaUmmaWarpSpecializedILi11ELi2ELi4ENS5_IJNS4_1CILi1EEESB_SB_EEEEENS5_IJNSA_ILi64EEENSA_ILi224EEESE_EEENS_12float_e4m3_tENS5_IJlSB_lEEESH_SI_NS4_8TiledMMAINS4_8MMA_AtomIJNS4_10MMA_TraitsINS4_19SM100_MMA_F8F6F4_SSEJSH_SH_fSE_SF_NS4_17integral_constantINS4_4UMMA5MajorELSP_0EEESQ_NSN_INSO_7ScaleInELSR_0EEESS_EEEEEENS4_6LayoutISC_NS5_IJNSA_ILi0EEESW_SW_EEEEENS5_IJNS4_10UnderscoreESZ_SZ_EEEEENS4_13SM90_TMA_LOADENS4_14ComposedLayoutINS4_7SwizzleILi2ELi4ELi3EEENS4_18smem_ptr_flag_bitsILi8EEENSV_INS5_IJNSA_ILi8EEESE_EEENS5_IJSE_SB_EEEEEEEvNS4_8identityES12_S1C_vS1D_EENS_8epilogue10collective18CollectiveEpilogueINS1F_23Sm100TmaWarpSpecializedILi1ELi1ELi112ELb0ELb0EEEJSG_NS5_IJNSV_ISE_SB_EENSV_ISF_SB_EEEEESH_SI_SH_SI_NS1F_6fusion15FusionCallbacksIS1J_NS1N_17LinearCombinationISH_fSH_fLNS_15FloatRoundStyleE2EEESG_S1M_JEEENS4_5SM1004TMEM4LOAD26SM100_TMEM_LOAD_16dp32b16xES12_NS13_INS14_ILi1ELi4ELi3EEES17_NSV_INS5_IJS18_NSA_ILi32EEEEEENS5_IJS1Y_SB_EEEEEEENS4_39AutoVectorizingCopyWithAssumedAlignmentILi128EEENS4_14SM90_TMA_STOREES22_S24_S24_EEEvvEEEEvNT_6ParamsE --------------------------
	.section	.text._ZN7cutlass13device_kernelINS_4gemm6kernel13GemmUniversalIN4cute5tupleIJiiiiEEENS1_10collective13CollectiveMmaINS1_35MainloopSm100TmaUmmaWarpSpecializedILi11ELi2ELi4ENS5_IJNS4_1CILi1EEESB_SB_EEEEENS5_IJNSA_ILi64EEENSA_ILi224EEESE_EEENS_12float_e4m3_tENS5_IJlSB_lEEESH_SI_NS4_8TiledMMAINS4_8MMA_AtomIJNS4_10MMA_TraitsINS4_19SM100_MMA_F8F6F4_SSEJSH_SH_fSE_SF_NS4_17integral_constantINS4_4UMMA5MajorELSP_0EEESQ_NSN_INSO_7ScaleInELSR_0EEESS_EEEEEENS4_6LayoutISC_NS5_IJNSA_ILi0EEESW_SW_EEEEENS5_IJNS4_10UnderscoreESZ_SZ_EEEEENS4_13SM90_TMA_LOADENS4_14ComposedLayoutINS4_7SwizzleILi2ELi4ELi3EEENS4_18smem_ptr_flag_bitsILi8EEENSV_INS5_IJNSA_ILi8EEESE_EEENS5_IJSE_SB_EEEEEEEvNS4_8identityES12_S1C_vS1D_EENS_8epilogue10collective18CollectiveEpilogueINS1F_23Sm100TmaWarpSpecializedILi1ELi1ELi112ELb0ELb0EEEJSG_NS5_IJNSV_ISE_SB_EENSV_ISF_SB_EEEEESH_SI_SH_SI_NS1F_6fusion15FusionCallbacksIS1J_NS1N_17LinearCombinationISH_fSH_fLNS_15FloatRoundStyleE2EEESG_S1M_JEEENS4_5SM1004TMEM4LOAD26SM100_TMEM_LOAD_16dp32b16xES12_NS13_INS14_ILi1ELi4ELi3EEES17_NSV_INS5_IJS18_NSA_ILi32EEEEEENS5_IJS1Y_SB_EEEEEEENS4_39AutoVectorizingCopyWithAssumedAlignmentILi128EEENS4_14SM90_TMA_STOREES22_S24_S24_EEEvvEEEEvNT_6ParamsE,"ax",@progbits
	.align	128
.text._ZN7cutlass13device_kernelINS_4gemm6kernel13GemmUniversalIN4cute5tupleIJiiiiEEENS1_10collective13CollectiveMmaINS1_35MainloopSm100TmaUmmaWarpSpecializedILi11ELi2ELi4ENS5_IJNS4_1CILi1EEESB_SB_EEEEENS5_IJNSA_ILi64EEENSA_ILi224EEESE_EEENS_12float_e4m3_tENS5_IJlSB_lEEESH_SI_NS4_8TiledMMAINS4_8MMA_AtomIJNS4_10MMA_TraitsINS4_19SM100_MMA_F8F6F4_SSEJSH_SH_fSE_SF_NS4_17integral_constantINS4_4UMMA5MajorELSP_0EEESQ_NSN_INSO_7ScaleInELSR_0EEESS_EEEEEENS4_6LayoutISC_NS5_IJNSA_ILi0EEESW_SW_EEEEENS5_IJNS4_10UnderscoreESZ_SZ_EEEEENS4_13SM90_TMA_LOADENS4_14ComposedLayoutINS4_7SwizzleILi2ELi4ELi3EEENS4_18smem_ptr_flag_bitsILi8EEENSV_INS5_IJNSA_ILi8EEESE_EEENS5_IJSE_SB_EEEEEEEvNS4_8identityES12_S1C_vS1D_EENS_8epilogue10collective18CollectiveEpilogueINS1F_23Sm100TmaWarpSpecializedILi1ELi1ELi112ELb0ELb0EEEJSG_NS5_IJNSV_ISE_SB_EENSV_ISF_SB_EEEEESH_SI_SH_SI_NS1F_6fusion15FusionCallbacksIS1J_NS1N_17LinearCombinationISH_fSH_fLNS_15FloatRoundStyleE2EEESG_S1M_JEEENS4_5SM1004TMEM4LOAD26SM100_TMEM_LOAD_16dp32b16xES12_NS13_INS14_ILi1ELi4ELi3EEES17_NSV_INS5_IJS18_NSA_ILi32EEEEEENS5_IJS1Y_SB_EEEEEEENS4_39AutoVectorizingCopyWithAssumedAlignmentILi128EEENS4_14SM90_TMA_STOREES22_S24_S24_EEEvvEEEEvNT_6ParamsE:
        .type           _ZN7cutlass13device_kernelINS_4gemm6kernel13GemmUniversalIN4cute5tupleIJiiiiEEENS1_10collective13CollectiveMmaINS1_35MainloopSm100TmaUmmaWarpSpecializedILi11ELi2ELi4ENS5_IJNS4_1CILi1EEESB_SB_EEEEENS5_IJNSA_ILi64EEENSA_ILi224EEESE_EEENS_12float_e4m3_tENS5_IJlSB_lEEESH_SI_NS4_8TiledMMAINS4_8MMA_AtomIJNS4_10MMA_TraitsINS4_19SM100_MMA_F8F6F4_SSEJSH_SH_fSE_SF_NS4_17integral_constantINS4_4UMMA5MajorELSP_0EEESQ_NSN_INSO_7ScaleInELSR_0EEESS_EEEEEENS4_6LayoutISC_NS5_IJNSA_ILi0EEESW_SW_EEEEENS5_IJNS4_10UnderscoreESZ_SZ_EEEEENS4_13SM90_TMA_LOADENS4_14ComposedLayoutINS4_7SwizzleILi2ELi4ELi3EEENS4_18smem_ptr_flag_bitsILi8EEENSV_INS5_IJNSA_ILi8EEESE_EEENS5_IJSE_SB_EEEEEEEvNS4_8identityES12_S1C_vS1D_EENS_8epilogue10collective18CollectiveEpilogueINS1F_23Sm100TmaWarpSpecializedILi1ELi1ELi112ELb0ELb0EEEJSG_NS5_IJNSV_ISE_SB_EENSV_ISF_SB_EEEEESH_SI_SH_SI_NS1F_6fusion15FusionCallbacksIS1J_NS1N_17LinearCombinationISH_fSH_fLNS_15FloatRoundStyleE2EEESG_S1M_JEEENS4_5SM1004TMEM4LOAD26SM100_TMEM_LOAD_16dp32b16xES12_NS13_INS14_ILi1ELi4ELi3EEES17_NSV_INS5_IJS18_NSA_ILi32EEEEEENS5_IJS1Y_SB_EEEEEEENS4_39AutoVectorizingCopyWithAssumedAlignmentILi128EEENS4_14SM90_TMA_STOREES22_S24_S24_EEEvvEEEEvNT_6ParamsE,@function
        .size           _ZN7cutlass13device_kernelINS_4gemm6kernel13GemmUniversalIN4cute5tupleIJiiiiEEENS1_10collective13CollectiveMmaINS1_35MainloopSm100TmaUmmaWarpSpecializedILi11ELi2ELi4ENS5_IJNS4_1CILi1EEESB_SB_EEEEENS5_IJNSA_ILi64EEENSA_ILi224EEESE_EEENS_12float_e4m3_tENS5_IJlSB_lEEESH_SI_NS4_8TiledMMAINS4_8MMA_AtomIJNS4_10MMA_TraitsINS4_19SM100_MMA_F8F6F4_SSEJSH_SH_fSE_SF_NS4_17integral_constantINS4_4UMMA5MajorELSP_0EEESQ_NSN_INSO_7ScaleInELSR_0EEESS_EEEEEENS4_6LayoutISC_NS5_IJNSA_ILi0EEESW_SW_EEEEENS5_IJNS4_10UnderscoreESZ_SZ_EEEEENS4_13SM90_TMA_LOADENS4_14ComposedLayoutINS4_7SwizzleILi2ELi4ELi3EEENS4_18smem_ptr_flag_bitsILi8EEENSV_INS5_IJNSA_ILi8EEESE_EEENS5_IJSE_SB_EEEEEEEvNS4_8identityES12_S1C_vS1D_EENS_8epilogue10collective18CollectiveEpilogueINS1F_23Sm100TmaWarpSpecializedILi1ELi1ELi112ELb0ELb0EEEJSG_NS5_IJNSV_ISE_SB_EENSV_ISF_SB_EEEEESH_SI_SH_SI_NS1F_6fusion15FusionCallbacksIS1J_NS1N_17LinearCombinationISH_fSH_fLNS_15FloatRoundStyleE2EEESG_S1M_JEEENS4_5SM1004TMEM4LOAD26SM100_TMEM_LOAD_16dp32b16xES12_NS13_INS14_ILi1ELi4ELi3EEES17_NSV_INS5_IJS18_NSA_ILi32EEEEEENS5_IJS1Y_SB_EEEEEEENS4_39AutoVectorizingCopyWithAssumedAlignmentILi128EEENS4_14SM90_TMA_STOREES22_S24_S24_EEEvvEEEEvNT_6ParamsE,(.L_x_156 - _ZN7cutlass13device_kernelINS_4gemm6kernel13GemmUniversalIN4cute5tupleIJiiiiEEENS1_10collective13CollectiveMmaINS1_35MainloopSm100TmaUmmaWarpSpecializedILi11ELi2ELi4ENS5_IJNS4_1CILi1EEESB_SB_EEEEENS5_IJNSA_ILi64EEENSA_ILi224EEESE_EEENS_12float_e4m3_tENS5_IJlSB_lEEESH_SI_NS4_8TiledMMAINS4_8MMA_AtomIJNS4_10MMA_TraitsINS4_19SM100_MMA_F8F6F4_SSEJSH_SH_fSE_SF_NS4_17integral_constantINS4_4UMMA5MajorELSP_0EEESQ_NSN_INSO_7ScaleInELSR_0EEESS_EEEEEENS4_6LayoutISC_NS5_IJNSA_ILi0EEESW_SW_EEEEENS5_IJNS4_10UnderscoreESZ_SZ_EEEEENS4_13SM90_TMA_LOADENS4_14ComposedLayoutINS4_7SwizzleILi2ELi4ELi3EEENS4_18smem_ptr_flag_bitsILi8EEENSV_INS5_IJNSA_ILi8EEESE_EEENS5_IJSE_SB_EEEEEEEvNS4_8identityES12_S1C_vS1D_EENS_8epilogue10collective18CollectiveEpilogueINS1F_23Sm100TmaWarpSpecializedILi1ELi1ELi112ELb0ELb0EEEJSG_NS5_IJNSV_ISE_SB_EENSV_ISF_SB_EEEEESH_SI_SH_SI_NS1F_6fusion15FusionCallbacksIS1J_NS1N_17LinearCombinationISH_fSH_fLNS_15FloatRoundStyleE2EEESG_S1M_JEEENS4_5SM1004TMEM4LOAD26SM100_TMEM_LOAD_16dp32b16xES12_NS13_INS14_ILi1ELi4ELi3EEES17_NSV_INS5_IJS18_NSA_ILi32EEEEEENS5_IJS1Y_SB_EEEEEEENS4_39AutoVectorizingCopyWithAssumedAlignmentILi128EEENS4_14SM90_TMA_STOREES22_S24_S24_EEEvvEEEEvNT_6ParamsE)
        .other          _ZN7cutlass13device_kernelINS_4gemm6kernel13GemmUniversalIN4cute5tupleIJiiiiEEENS1_10collective13CollectiveMmaINS1_35MainloopSm100TmaUmmaWarpSpecializedILi11ELi2ELi4ENS5_IJNS4_1CILi1EEESB_SB_EEEEENS5_IJNSA_ILi64EEENSA_ILi224EEESE_EEENS_12float_e4m3_tENS5_IJlSB_lEEESH_SI_NS4_8TiledMMAINS4_8MMA_AtomIJNS4_10MMA_TraitsINS4_19SM100_MMA_F8F6F4_SSEJSH_SH_fSE_SF_NS4_17integral_constantINS4_4UMMA5MajorELSP_0EEESQ_NSN_INSO_7ScaleInELSR_0EEESS_EEEEEENS4_6LayoutISC_NS5_IJNSA_ILi0EEESW_SW_EEEEENS5_IJNS4_10UnderscoreESZ_SZ_EEEEENS4_13SM90_TMA_LOADENS4_14ComposedLayoutINS4_7SwizzleILi2ELi4ELi3EEENS4_18smem_ptr_flag_bitsILi8EEENSV_INS5_IJNSA_ILi8EEESE_EEENS5_IJSE_SB_EEEEEEEvNS4_8identityES12_S1C_vS1D_EENS_8epilogue10collective18CollectiveEpilogueINS1F_23Sm100TmaWarpSpecializedILi1ELi1ELi112ELb0ELb0EEEJSG_NS5_IJNSV_ISE_SB_EENSV_ISF_SB_EEEEESH_SI_SH_SI_NS1F_6fusion15FusionCallbacksIS1J_NS1N_17LinearCombinationISH_fSH_fLNS_15FloatRoundStyleE2EEESG_S1M_JEEENS4_5SM1004TMEM4LOAD26SM100_TMEM_LOAD_16dp32b16xES12_NS13_INS14_ILi1ELi4ELi3EEES17_NSV_INS5_IJS18_NSA_ILi32EEEEEENS5_IJS1Y_SB_EEEEEEENS4_39AutoVectorizingCopyWithAssumedAlignmentILi128EEENS4_14SM90_TMA_STOREES22_S24_S24_EEEvvEEEEvNT_6ParamsE,@"STO_CUDA_ENTRY STV_DEFAULT"
_ZN7cutlass13device_kernelINS_4gemm6kernel13GemmUniversalIN4cute5tupleIJiiiiEEENS1_10collective13CollectiveMmaINS1_35MainloopSm100TmaUmmaWarpSpecializedILi11ELi2ELi4ENS5_IJNS4_1CILi1EEESB_SB_EEEEENS5_IJNSA_ILi64EEENSA_ILi224EEESE_EEENS_12float_e4m3_tENS5_IJlSB_lEEESH_SI_NS4_8TiledMMAINS4_8MMA_AtomIJNS4_10MMA_TraitsINS4_19SM100_MMA_F8F6F4_SSEJSH_SH_fSE_SF_NS4_17integral_constantINS4_4UMMA5MajorELSP_0EEESQ_NSN_INSO_7ScaleInELSR_0EEESS_EEEEEENS4_6LayoutISC_NS5_IJNSA_ILi0EEESW_SW_EEEEENS5_IJNS4_10UnderscoreESZ_SZ_EEEEENS4_13SM90_TMA_LOADENS4_14ComposedLayoutINS4_7SwizzleILi2ELi4ELi3EEENS4_18smem_ptr_flag_bitsILi8EEENSV_INS5_IJNSA_ILi8EEESE_EEENS5_IJSE_SB_EEEEEEEvNS4_8identityES12_S1C_vS1D_EENS_8epilogue10collective18CollectiveEpilogueINS1F_23Sm100TmaWarpSpecializedILi1ELi1ELi112ELb0ELb0EEEJSG_NS5_IJNSV_ISE_SB_EENSV_ISF_SB_EEEEESH_SI_SH_SI_NS1F_6fusion15FusionCallbacksIS1J_NS1N_17LinearCombinationISH_fSH_fLNS_15FloatRoundStyleE2EEESG_S1M_JEEENS4_5SM1004TMEM4LOAD26SM100_TMEM_LOAD_16dp32b16xES12_NS13_INS14_ILi1ELi4ELi3EEES17_NSV_INS5_IJS18_NSA_ILi32EEEEEENS5_IJS1Y_SB_EEEEEEENS4_39AutoVectorizingCopyWithAssumedAlignmentILi128EEENS4_14SM90_TMA_STOREES22_S24_S24_EEEvvEEEEvNT_6ParamsE:
[----:B------:R-:W1:Y:S01]  /*0000*/  LDC R1, c[0x0][0x37c] ;  /* 0x0000df00ff017b82 */ /* 0x000e620000000800 */
[----:B------:R-:W2:Y:S01]  /*0010*/  S2R R229, SR_TID.X ;  /* 0x0000000000e57919 */ /* 0x000ea20000002100 */
[----:B------:R-:W3:Y:S01]  /*0020*/  LDCU.64 UR8, c[0x0][0x890] ;  /* 0x00011200ff0877ac */ /* 0x000ee20008000a00 */
[----:B------:R-:W-:Y:S02]  /*0030*/  PRMT R236, RZ, 0x7610, R236 ;  /* 0x00007610ffec7816 */ /* 0x000fe400000000ec */
[----:B------:R-:W-:Y:S01]  /*0040*/  ELECT P3, URZ, PT ;  /* 0x0000000000ff782f */ /* 0x000fe20003860000 */
[----:B---3--:R-:W-:-:S04]  /*0050*/  UISETP.NE.U32.AND UP0, UPT, UR8, URZ, UPT ;  /* 0x000000ff0800728c */ /* 0x008fc8000bf05070 */
[----:B------:R-:W-:Y:S01]  /*0060*/  UISETP.NE.AND.EX UP0, UPT, UR9, URZ, UPT, UP0 ;  /* 0x000000ff0900728c */ /* 0x000fe2000bf05300 */
[----:B--2---:R-:W-:-:S05]  /*0070*/  SHF.R.U32.HI R237, RZ, 0x5, R229 ;  /* 0x00000005ffed7819 */ /* 0x004fca00000116e5 */
[----:B------:R-:W2:Y:S02]  /*0080*/  SHFL.IDX PT, R0, R237, RZ, 0x1f ;  /* 0x00001fffed007589 */ /* 0x000ea400000e0000 */
[----:B--2---:R-:W-:Y:S01]  /*0090*/  R2UR UR18, R0 ;  /* 0x00000000001272ca */ /* 0x004fe200000e0000 */
[----:B-1----:R-:W-:-:S14]  /*00a0*/  BRA.U UP0, `(.L_x_0) ;  /* 0x0000000100307547 */ /* 0x002fdc000b800000 */
[----:B------:R-:W1:Y:S02]  /*00b0*/  LDCU.64 UR4, c[0x0][0x888] ;  /* 0x00011100ff0477ac */ /* 0x000e640008000a00 */
[----:B-1----:R-:W-:-:S04]  /*00c0*/  UISETP.NE.U32.AND UP0, UPT, UR4, URZ, UPT ;  /* 0x000000ff0400728c */ /* 0x002fc8000bf05070 */
[----:B------:R-:W-:-:S09]  /*00d0*/  UISETP.NE.AND.EX UP0, UPT, UR5, URZ, UPT, UP0 ;  /* 0x000000ff0500728c */ /* 0x000fd2000bf05300 */
[----:B------:R-:W-:Y:S05]  /*00e0*/  BRA.U !UP0, `(.L_x_1) ;  /* 0x0000000108147547 */ /* 0x000fea000b800000 */
[----:B------:R-:W1:Y:S01]  /*00f0*/  LDC.64 R2, c[0x0][0x888] ;  /* 0x00022200ff027b82 */ /* 0x000e620000000a00 */
[----:B------:R-:W1:Y:S02]  /*0100*/  LDCU.64 UR4, c[0x0][0x358] ;  /* 0x00006b00ff0477ac */ /* 0x000e640008000a00 */
[----:B-1----:R1:W5:Y:S01]  /*0110*/  LDG.E R123, desc[UR4][R2.64] ;  /* 0x00000004027b7981 */ /* 0x002362000c1e1900 */
[----:B------:R-:W-:Y:S01]  /*0120*/  HFMA2 R236, -RZ, RZ, 0, 5.9604644775390625e-08 ;  /* 0x00000001ffec7431 */ /* 0x000fe200000001ff */
[----:B------:R-:W-:Y:S05]  /*0130*/  BRA `(.L_x_0) ;  /* 0x00000000000c7947 */ /* 0x000fea0003800000 */
.L_x_1:
[----:B------:R-:W1:Y:S01]  /*0140*/  LDCU UR4, c[0x0][0x880] ;  /* 0x00011000ff0477ac */ /* 0x000e620008000800 */
[----:B------:R-:W-:Y:S01]  /*0150*/  HFMA2 R236, -RZ, RZ, 0, 5.9604644775390625e-08 ;  /* 0x00000001ffec7431 */ /* 0x000fe200000001ff */
[----:B-1----:R-:W-:-:S07]  /*0160*/  MOV R123, UR4 ;  /* 0x00000004007b7c02 */ /* 0x002fce0008000f00 */
.L_x_0:
[----:B------:R-:W2:Y:S02]  /*0170*/  LDCU.64 UR4, c[0x0][0x8b0] ;  /* 0x00011600ff0477ac */ /* 0x000ea40008000a00 */
[----:B--2---:R-:W-:-:S04]  /*0180*/  UISETP.NE.U32.AND UP0, UPT, UR4, URZ, UPT ;  /* 0x000000ff0400728c */ /* 0x004fc8000bf05070 */
[----:B------:R-:W-:-:S09]  /*0190*/  UISETP.NE.AND.EX UP0, UPT, UR5, URZ, UPT, UP0 ;  /* 0x000000ff0500728c */ /* 0x000fd2000bf05300 */
[----:B------:R-:W-:Y:S05]  /*01a0*/  BRA.U UP0, `(.L_x_2) ;  /* 0x0000000100287547 */ /* 0x000fea000b800000 */
[----:B------:R-:W2:Y:S02]  /*01b0*/  LDCU.64 UR4, c[0x0][0x8a8] ;  /* 0x00011500ff0477ac */ /* 0x000ea40008000a00 */
[----:B--2---:R-:W-:-:S04]  /*01c0*/  UISETP.NE.U32.AND UP0, UPT, UR4, URZ, UPT ;  /* 0x000000ff0400728c */ /* 0x004fc8000bf05070 */
[----:B------:R-:W-:-:S09]  /*01d0*/  UISETP.NE.AND.EX UP0, UPT, UR5, URZ, UPT, UP0 ;  /* 0x000000ff0500728c */ /* 0x000fd2000bf05300 */
[----:B------:R-:W-:Y:S05]  /*01e0*/  BRA.U !UP0, `(.L_x_3) ;  /* 0x0000000108107547 */ /* 0x000fea000b800000 */
[----:B------:R-:W2:Y:S01]  /*01f0*/  LDC.64 R120, c[0x0][0x8a8] ;  /* 0x00022a00ff787b82 */ /* 0x000ea20000000a00 */
[----:B------:R-:W2:Y:S02]  /*0200*/  LDCU.64 UR4, c[0x0][0x358] ;  /* 0x00006b00ff0477ac */ /* 0x000ea40008000a00 */
[----:B--2---:R2:W5:Y:S01]  /*0210*/  LDG.E R120, desc[UR4][R120.64] ;  /* 0x0000000478787981 */ /* 0x004562000c1e1900 */
[----:B------:R-:W-:Y:S05]  /*0220*/  BRA `(.L_x_2) ;  /* 0x0000000000087947 */ /* 0x000fea0003800000 */
.L_x_3:
[----:B------:R-:W2:Y:S02]  /*0230*/  LDCU UR4, c[0x0][0x8a0] ;  /* 0x00011400ff0477ac */ /* 0x000ea40008000800 */
[----:B--2---:R-:W-:Y:S02]  /*0240*/  MOV R120, UR4 ;  /* 0x0000000400787c02 */ /* 0x004fe40008000f00 */
.L_x_2:
[----:B-1----:R-:W-:Y:S01]  /*0250*/  IMAD.U32 R3, RZ, RZ, UR18 ;  /* 0x00000012ff037e24 */ /* 0x002fe2000f8e00ff */
[----:B------:R-:W-:Y:S04]  /*0260*/  BSSY.RECONVERGENT B0, `(.L_x_4) ;  /* 0x000000c000007945 */ /* 0x000fe80003800200 */
[C---:B------:R-:W-:Y:S02]  /*0270*/  ISETP.NE.OR P1, PT, R3.reuse, 0x1, !P3 ;  /* 0x000000010300780c */ /* 0x040fe40005f25670 */
[----:B------:R-:W-:-:S11]  /*0280*/  ISETP.NE.OR P0, PT, R3, 0x3, !P3 ;  /* 0x000000030300780c */ /* 0x000fd60005f05670 */
[----:B------:R-:W-:Y:S05]  /*0290*/  @P1 BRA `(.L_x_5) ;  /* 0x0000000000201947 */ /* 0x000fea0003800000 */
[----:B------:R-:W1:Y:S02]  /*02a0*/  LDCU.64 UR4, c[0x0][0x348] ;  /* 0x00006900ff0477ac */ /* 0x000e640008000a00 */
[----:B-1----:R-:W-:Y:S02]  /*02b0*/  UIADD3 UR6, UP1, UPT, UR4, 0x80, URZ ;  /* 0x0000008004067890 */ /* 0x002fe4000ff3e0ff */
[----:B------:R-:W-:Y:S02]  /*02c0*/  UIADD3 UR4, UP0, UPT, UR4, 0x180, URZ ;  /* 0x0000018004047890 */ /* 0x000fe4000ff1e0ff */
[----:B------:R-:W-:Y:S02]  /*02d0*/  UIADD3.X UR7, UPT, UPT, URZ, UR5, URZ, UP1, !UPT ;  /* 0x00000005ff077290 */ /* 0x000fe40008ffe4ff */
[----:B------:R-:W-:-:S07]  /*02e0*/  UIADD3.X UR5, UPT, UPT, URZ, UR5, URZ, UP0, !UPT ;  /* 0x00000005ff057290 */ /* 0x000fce00087fe4ff */
[----:B------:R1:W-:Y:S02]  /*02f0*/  UTMACCTL.PF [UR6] ;  /* 0x00000000060079b9 */ /* 0x0003e40008040000 */
[----:B------:R1:W-:Y:S02]  /*0300*/  UTMACCTL.PF [UR4] ;  /* 0x00000000040079b9 */ /* 0x0003e40008040000 */
[----:B-1----:R-:W-:Y:S01]  /*0310*/  NOP ;  /* 0x0000000000007918 */ /* 0x002fe20000000000 */
.L_x_5:
[----:B------:R-:W-:Y:S05]  /*0320*/  BSYNC.RECONVERGENT B0 ;  /* 0x0000000000007941 */ /* 0x000fea0003800200 */
.L_x_4:
[----:B------:R-:W-:Y:S04]  /*0330*/  BSSY.RECONVERGENT B0, `(.L_x_6) ;  /* 0x000000a000007945 */ /* 0x000fe80003800200 */
        /* <DEDUP_REMOVED lines=9> */
.L_x_7:
[----:B------:R-:W-:Y:S05]  /*03d0*/  BSYNC.RECONVERGENT B0 ;  /* 0x0000000000007941 */ /* 0x000fea0003800200 */
.L_x_6:
[----:B------:R-:W1:Y:S01]  /*03e0*/  LDCU.64 UR4, c[0x0][0x888] ;  /* 0x00011100ff0477ac */ /* 0x000e620008000a00 */
[----:B------:R-:W-:Y:S02]  /*03f0*/  UISETP.EQ.U32.AND UP1, UPT, UR8, URZ, UPT ;  /* 0x000000ff0800728c */ /* 0x000fe4000bf22070 */
[----:B------:R-:W-:Y:S02]  /*0400*/  UPLOP3.LUT UP3, UPT, UPT, UPT, UPT, 0x80, 0x8 ;  /* 0x000000000008789c */ /* 0x000fe40003f6f070 */
[----:B-1----:R-:W-:-:S04]  /*0410*/  UISETP.NE.U32.AND UP0, UPT, UR4, URZ, UPT ;  /* 0x000000ff0400728c */ /* 0x002fc8000bf05070 */
[----:B------:R-:W-:-:S04]  /*0420*/  UISETP.NE.AND.EX UP2, UPT, UR5, URZ, UPT, UP0 ;  /* 0x000000ff0500728c */ /* 0x000fc8000bf45300 */
[----:B------:R-:W-:-:S04]  /*0430*/  UISETP.EQ.OR.EX UP4, UPT, UR9, URZ, !UP2, UP1 ;  /* 0x000000ff0900728c */ /* 0x000fc8000d782710 */
[----:B------:R-:W-:-:S05]  /*0440*/  UP2UR UR59, UPR, URZ, 0x10 ;  /* 0x00000010ff3b7883 */ /* 0x000fca0008000000 */
[----:B------:R-:W-:Y:S07]  /*0450*/  BRA.U !UP4, `(.L_x_8) ;  /* 0x000000010c207547 */ /* 0x000fee000b800000 */
[----:B------:R-:W-:Y:S01]  /*0460*/  UISETP.NE.U32.AND UP1, UPT, UR8, URZ, UPT ;  /* 0x000000ff0800728c */ /* 0x000fe2000bf25070 */
[----:B-----5:R-:W-:Y:S01]  /*0470*/  FSETP.NEU.AND P0, PT, R123, RZ, PT ;  /* 0x000000ff7b00720b */ /* 0x020fe20003f0d000 */
[----:B------:R-:W-:Y:S02]  /*0480*/  USEL UR4, URZ, 0xffffffff, UP2 ;  /* 0xffffffffff047887 */ /* 0x000fe40009000000 */
[----:B------:R-:W-:-:S10]  /*0490*/  UISETP.NE.AND.EX UP1, UPT, UR9, URZ, UPT, UP1 ;  /* 0x000000ff0900728c */ /* 0x000fd4000bf25310 */
[----:B------:R-:W-:Y:S01]  /*04a0*/  VOTEU.ANY UP0, P0 ;  /* 0x0000000000ff7886 */ /* 0x000fe20000000100 */
[----:B------:R-:W-:-:S04]  /*04b0*/  @!UP1 USEL UR4, URZ, 0xffffffff, UP0 ;  /* 0xffffffffff049887 */ /* 0x000fc80008000000 */
[----:B------:R-:W-:-:S04]  /*04c0*/  ULOP3.LUT UR4, UR4, 0x1, URZ, 0xc0, !UPT ;  /* 0x0000000104047892 */ /* 0x000fc8000f8ec0ff */
[----:B------:R-:W-:-:S11]  /*04d0*/  UISETP.NE.U32.AND UP3, UPT, UR4, 0x1, UPT ;  /* 0x000000010400788c */ /* 0x000fd6000bf65070 */
.L_x_8:
[----:B------:R-:W1:Y:S01]  /*04e0*/  SHFL.IDX PT, R0, R237, RZ, 0x1f ;  /* 0x00001fffed007589 */ /* 0x000e6200000e0000 */
[----:B------:R-:W-:-:S04]  /*04f0*/  UISETP.NE.AND UP0, UPT, UR18, 0x2, UPT ;  /* 0x000000021200788c */ /* 0x000fc8000bf05270 */
[----:B------:R-:W-:Y:S01]  /*0500*/  USEL UR44, URZ, 0x1, UP0 ;  /* 0x00000001ff2c7887 */ /* 0x000fe20008000000 */
[----:B-1----:R-:W-:-:S13]  /*0510*/  ISETP.NE.AND P0, PT, R0, RZ, PT ;  /* 0x000000ff0000720c */ /* 0x002fda0003f05270 */
[----:B------:R-:W-:Y:S05]  /*0520*/  @P0 BRA `(.L_x_9) ;  /* 0x00000000008c0947 */ /* 0x000fea0003800000 */
[----:B------:R-:W-:Y:S01]  /*0530*/  ELECT P0, URZ, PT ;  /* 0x0000000000ff782f */ /* 0x000fe20003800000 */
[----:B------:R-:W-:-:S12]  /*0540*/  BSSY.RECONVERGENT B0, `(.L_x_9) ;  /* 0x0000021000007945 */ /* 0x000fd80003800200 */
[----:B------:R-:W-:Y:S05]  /*0550*/  @!P0 BRA `(.L_x_10) ;  /* 0x00000000007c8947 */ /* 0x000fea0003800000 */
[----:B------:R-:W1:Y:S01]  /*0560*/  S2UR UR4, SR_CgaCtaId ;  /* 0x00000000000479c3 */ /* 0x000e620000008800 */
[----:B------:R-:W-:Y:S01]  /*0570*/  UMOV UR5, 0x400 ;  /* 0x0000040000057882 */ /* 0x000fe20000000000 */
[----:B------:R-:W-:Y:S02]  /*0580*/  UMOV UR6, 0x1 ;  /* 0x0000000100067882 */ /* 0x000fe40000000000 */
[----:B------:R-:W-:-:S04]  /*0590*/  UIADD3 UR6, UPT, UPT, -UR6, 0x100000, URZ ;  /* 0x0010000006067890 */ /* 0x000fc8000fffe1ff */
[----:B------:R-:W-:Y:S02]  /*05a0*/  USHF.L.U32 UR7, UR6, 0xb, URZ ;  /* 0x0000000b06077899 */ /* 0x000fe400080006ff */
[----:B------:R-:W-:Y:S02]  /*05b0*/  USHF.L.U32 UR6, UR6, 0x1, URZ ;  /* 0x0000000106067899 */ /* 0x000fe400080006ff */
[----:B-1----:R-:W-:Y:S01]  /*05c0*/  ULEA UR4, UR4, UR5, 0x18 ;  /* 0x0000000504047291 */ /* 0x002fe2000f8ec0ff */
[----:B------:R-:W1:Y:S11]  /*05d0*/  FENCE.VIEW.ASYNC.S ;  /* 0x00000000000073c6 */ /* 0x000e760000000000 */
[----:B-1----:R1:W3:Y:S01]  /*05e0*/  SYNCS.EXCH.64 URZ, [UR4], UR6 ;  /* 0x0000000604ff75b2 */ /* 0x0022e20008000100 */
[----:B------:R1:W4:Y:S01]  /*05f0*/  SYNCS.EXCH.64 URZ, [UR4+0x58], UR6 ;  /* 0x0000580604ff75b2 */ /* 0x0003220008000100 */
[----:B------:R1:W1:Y:S01]  /*0600*/  SYNCS.EXCH.64 URZ, [UR4+0x8], UR6 ;  /* 0x0000080604ff75b2 */ /* 0x0002620008000100 */
        /* <DEDUP_REMOVED lines=19> */
[----:B------:R-:W-:Y:S01]  /*0740*/  NOP ;  /* 0x0000000000007918 */ /* 0x000fe20000000000 */
.L_x_10:
[----:B-1----:R-:W-:Y:S05]  /*0750*/  BSYNC.RECONVERGENT B0 ;  /* 0x0000000000007941 */ /* 0x002fea0003800200 */
.L_x_9:
[----:B------:R-:W1:Y:S01]  /*0760*/  SHFL.IDX PT, R0, R237, RZ, 0x1f ;  /* 0x00001fffed007589 */ /* 0x000e6200000e0000 */
[----:B------:R-:W-:Y:S01]  /*0770*/  NOP ;  /* 0x0000000000007918 */ /* 0x000fe20000000000 */
[----:B-1----:R-:W-:-:S13]  /*0780*/  ISETP.NE.AND P0, PT, R0, 0x1, PT ;  /* 0x000000010000780c */ /* 0x002fda0003f05270 */
[----:B------:R-:W-:Y:S05]  /*0790*/  @P0 BRA `(.L_x_11) ;  /* 0x0000000000400947 */ /* 0x000fea0003800000 */
[----:B------:R-:W1:Y:S01]  /*07a0*/  S2UR UR4, SR_CgaCtaId ;  /* 0x00000000000479c3 */ /* 0x000e620000008800 */
[----:B------:R-:W-:Y:S01]  /*07b0*/  UMOV UR5, 0x400 ;  /* 0x0000040000057882 */ /* 0x000fe20000000000 */
[----:B------:R-:W-:Y:S01]  /*07c0*/  UMOV UR8, 0x20 ;  /* 0x0000002000087882 */ /* 0x000fe20000000000 */
[----:B------:R-:W-:Y:S01]  /*07d0*/  UMOV UR6, 0x80 ;  /* 0x0000008000067882 */ /* 0x000fe20000000000 */
[----:B------:R-:W-:-:S04]  /*07e0*/  UIADD3 UR8, UPT, UPT, -UR8, 0x100000, URZ ;  /* 0x0010000008087890 */ /* 0x000fc8000fffe1ff */
[----:B------:R-:W-:Y:S02]  /*07f0*/  USHF.L.U32 UR9, UR8, 0xb, URZ ;  /* 0x0000000b08097899 */ /* 0x000fe400080006ff */
[----:B------:R-:W-:Y:S02]  /*0800*/  USHF.L.U32 UR8, UR8, 0x1, URZ ;  /* 0x0000000108087899 */ /* 0x000fe400080006ff */
[----:B------:R-:W-:-:S04]  /*0810*/  UIADD3 UR6, UPT, UPT, -UR6, 0x100000, URZ ;  /* 0x0010000006067890 */ /* 0x000fc8000fffe1ff */
[----:B------:R-:W-:Y:S02]  /*0820*/  USHF.L.U32 UR7, UR6, 0xb, URZ ;  /* 0x0000000b06077899 */ /* 0x000fe400080006ff */
[----:B------:R-:W-:Y:S01]  /*0830*/  USHF.L.U32 UR6, UR6, 0x1, URZ ;  /* 0x0000000106067899 */ /* 0x000fe200080006ff */
[----:B------:R-:W-:Y:S01]  /*0840*/  ELECT P0, URZ, PT ;  /* 0x0000000000ff782f */ /* 0x000fe20003800000 */
[----:B-1----:R-:W-:Y:S01]  /*0850*/  ULEA UR4, UR4, UR5, 0x18 ;  /* 0x0000000504047291 */ /* 0x002fe2000f8ec0ff */
[----:B------:R-:W1:Y:S11]  /*0860*/  FENCE.VIEW.ASYNC.S ;  /* 0x00000000000073c6 */ /* 0x000e760000000000 */
[----:B-1----:R1:W1:Y:S01]  /*0870*/  SYNCS.EXCH.64 URZ, [UR4+0xb0], UR8 ;  /* 0x0000b00804ff75b2 */ /* 0x0022620008000100 */
[----:B------:R1:W1:Y:S01]  /*0880*/  SYNCS.EXCH.64 URZ, [UR4+0xb8], UR6 ;  /* 0x0000b80604ff75b2 */ /* 0x0002620008000100 */
[----:B------:R-:W-:Y:S01]  /*0890*/  NOP ;  /* 0x0000000000007918 */ /* 0x000fe20000000000 */
.L_x_11:
[----:B------:R-:W2:Y:S01]  /*08a0*/  SHFL.IDX PT, R0, R237, RZ, 0x1f ;  /* 0x00001fffed007589 */ /* 0x000ea200000e0000 */
[----:B------:R-:W-:Y:S01]  /*08b0*/  NOP ;  /* 0x0000000000007918 */ /* 0x000fe20000000000 */
[----:B--2---:R-:W-:-:S13]  /*08c0*/  ISETP.NE.AND P0, PT, R0, 0x3, PT ;  /* 0x000000030000780c */ /* 0x004fda0003f05270 */
[----:B------:R-:W-:Y:S05]  /*08d0*/  @P0 BRA `(.L_x_12) ;  /* 0x0000000000300947 */ /* 0x000fea0003800000 */
[----:B-1----:R-:W1:Y:S01]  /*08e0*/  S2UR UR4, SR_CgaCtaId ;  /* 0x00000000000479c3 */ /* 0x002e620000008800 */
[----:B------:R-:W-:Y:S01]  /*08f0*/  UMOV UR6, 0x400 ;  /* 0x0000040000067882 */ /* 0x000fe20000000000 */
[----:B------:R-:W-:Y:S01]  /*0900*/  UMOV UR5, 0x20 ;  /* 0x0000002000057882 */ /* 0x000fe20000000000 */
[----:B------:R-:W-:Y:S01]  /*0910*/  ELECT P0, URZ, PT ;  /* 0x0000000000ff782f */ /* 0x000fe20003800000 */
[----:B-1----:R-:W-:Y:S02]  /*0920*/  ULEA UR6, UR4, UR6, 0x18 ;  /* 0x0000000604067291 */ /* 0x002fe4000f8ec0ff */
[----:B------:R-:W-:-:S04]  /*0930*/  UIADD3 UR4, UPT, UPT, -UR5, 0x100000, URZ ;  /* 0x0010000005047890 */ /* 0x000fc8000fffe1ff */
[----:B------:R-:W-:Y:S02]  /*0940*/  USHF.L.U32 UR5, UR4, 0xb, URZ ;  /* 0x0000000b04057899 */ /* 0x000fe400080006ff */
[----:B------:R-:W-:Y:S01]  /*0950*/  USHF.L.U32 UR4, UR4, 0x1, URZ ;  /* 0x0000000104047899 */ /* 0x000fe200080006ff */
[----:B------:R-:W1:Y:S11]  /*0960*/  FENCE.VIEW.ASYNC.S ;  /* 0x00000000000073c6 */ /* 0x000e760000000000 */
[----:B-1----:R2:W1:Y:S01]  /*0970*/  SYNCS.EXCH.64 URZ, [UR6+0xc0], UR4 ;  /* 0x0000c00406ff75b2 */ /* 0x0024620008000100 */
[----:B------:R2:W1:Y:S02]  /*0980*/  SYNCS.EXCH.64 URZ, [UR6+0xc8], UR4 ;  /* 0x0000c80406ff75b2 */ /* 0x0004640008000100 */
[----:B--2---:R-:W-:Y:S01]  /*0990*/  NOP ;  /* 0x0000000000007918 */ /* 0x004fe20000000000 */
.L_x_12:
[----:B------:R-:W2:Y:S01]  /*09a0*/  SHFL.IDX PT, R0, R237, RZ, 0x1f ;  /* 0x00001fffed007589 */ /* 0x000ea200000e0000 */
[----:B------:R-:W-:Y:S01]  /*09b0*/  NOP ;  /* 0x0000000000007918 */ /* 0x000fe20000000000 */
[----:B--2---:R-:W-:-:S13]  /*09c0*/  ISETP.NE.AND P0, PT, R0, 0x4, PT ;  /* 0x000000040000780c */ /* 0x004fda0003f05270 */
[----:B------:R-:W-:Y:S05]  /*09d0*/  @P0 BRA `(.L_x_13) ;  /* 0x00000000004c0947 */ /* 0x000fea0003800000 */
[----:B-1----:R-:W1:Y:S01]  /*09e0*/  S2UR UR6, SR_CgaCtaId ;  /* 0x00000000000679c3 */ /* 0x002e620000008800 */
[----:B------:R-:W-:Y:S01]  /*09f0*/  UMOV UR4, 0x100 ;  /* 0x0000010000047882 */ /* 0x000fe20000000000 */
[----:B------:R-:W-:Y:S01]  /*0a00*/  UMOV UR5, 0x400 ;  /* 0x0000040000057882 */ /* 0x000fe20000000000 */
[----:B------:R-:W-:Y:S01]  /*0a10*/  USEL UR4, UR4, 0xe0, UP3 ;  /* 0x000000e004047887 */ /* 0x000fe20009800000 */
[----:B------:R-:W-:Y:S01]  /*0a20*/  UMOV UR8, 0x1 ;  /* 0x0000000100087882 */ /* 0x000fe20000000000 */
[----:B------:R-:W-:Y:S01]  /*0a30*/  ELECT P0, URZ, PT ;  /* 0x0000000000ff782f */ /* 0x000fe20003800000 */
[----:B------:R-:W-:-:S04]  /*0a40*/  UIADD3 UR8, UPT, UPT, -UR8, 0x100000, URZ ;  /* 0x0010000008087890 */ /* 0x000fc8000fffe1ff */
[----:B------:R-:W-:Y:S02]  /*0a50*/  USHF.L.U32 UR9, UR8, 0xb, URZ ;  /* 0x0000000b08097899 */ /* 0x000fe400080006ff */
[----:B------:R-:W-:Y:S02]  /*0a60*/  USHF.L.U32 UR8, UR8, 0x1, URZ ;  /* 0x0000000108087899 */ /* 0x000fe400080006ff */
[----:B-1----:R-:W-:Y:S02]  /*0a70*/  ULEA UR6, UR6, UR5, 0x18 ;  /* 0x0000000506067291 */ /* 0x002fe4000f8ec0ff */
[----:B------:R-:W-:-:S04]  /*0a80*/  UIADD3 UR4, UPT, UPT, -UR4, 0x100000, URZ ;  /* 0x0010000004047890 */ /* 0x000fc8000fffe1ff */
[----:B------:R-:W-:Y:S02]  /*0a90*/  USHF.L.U32 UR5, UR4, 0xb, URZ ;  /* 0x0000000b04057899 */ /* 0x000fe400080006ff */
[----:B------:R-:W-:Y:S01]  /*0aa0*/  USHF.L.U32 UR4, UR4, 0x1, URZ ;  /* 0x0000000104047899 */ /* 0x000fe200080006ff */
[----:B------:R-:W1:Y:S03]  /*0ab0*/  FENCE.VIEW.ASYNC.S ;  /* 0x00000000000073c6 */ /* 0x000e660000000000 */
[----:B-1----:R2:W1:Y:S08]  /*0ac0*/  SYNCS.EXCH.64 URZ, [UR6+0xd0], UR8 ;  /* 0x0000d00806ff75b2 */ /* 0x0024700008000100 */
[----:B------:R2:W1:Y:S01]  /*0ad0*/  SYNCS.EXCH.64 URZ, [UR6+0xe0], UR4 ;  /* 0x0000e00406ff75b2 */ /* 0x0004620008000100 */
[----:B------:R2:W1:Y:S01]  /*0ae0*/  SYNCS.EXCH.64 URZ, [UR6+0xd8], UR8 ;  /* 0x0000d80806ff75b2 */ /* 0x0004620008000100 */
[----:B------:R2:W1:Y:S02]  /*0af0*/  SYNCS.EXCH.64 URZ, [UR6+0xe8], UR4 ;  /* 0x0000e80406ff75b2 */ /* 0x0004640008000100 */
[----:B--2---:R-:W-:Y:S01]  /*0b00*/  NOP ;  /* 0x0000000000007918 */ /* 0x004fe20000000000 */
.L_x_13:
[----:B------:R-:W2:Y:S01]  /*0b10*/  SHFL.IDX PT, R0, R237, RZ, 0x1f ;  /* 0x00001fffed007589 */ /* 0x000ea200000e0000 */
[----:B------:R-:W-:Y:S01]  /*0b20*/  NOP ;  /* 0x0000000000007918 */ /* 0x000fe20000000000 */
[----:B--2---:R-:W-:-:S13]  /*0b30*/  ISETP.NE.AND P0, PT, R0, 0x5, PT ;  /* 0x000000050000780c */ /* 0x004fda0003f05270 */
[----:B------:R-:W-:Y:S05]  /*0b40*/  @P0 BRA `(.L_x_14) ;  /* 0x0000000000580947 */ /* 0x000fea0003800000 */
[----:B-1----:R-:W1:Y:S01]  /*0b50*/  S2UR UR4, SR_CgaCtaId ;  /* 0x00000000000479c3 */ /* 0x002e620000008800 */
        /* <DEDUP_REMOVED lines=14> */
[----:B------:R2:W1:Y:S01]  /*0c40*/  SYNCS.EXCH.64 URZ, [UR4+0xf8], UR8 ;  /* 0x0000f80804ff75b2 */ /* 0x0004620008000100 */
[----:B------:R2:W1:Y:S01]  /*0c50*/  SYNCS.EXCH.64 URZ, [UR4+0x118], UR6 ;  /* 0x0001180604ff75b2 */ /* 0x0004620008000100 */
[----:B------:R2:W1:Y:S01]  /*0c60*/  SYNCS.EXCH.64 URZ, [UR4+0x100], UR8 ;  /* 0x0001000804ff75b2 */ /* 0x0004620008000100 */
[----:B------:R2:W1:Y:S01]  /*0c70*/  SYNCS.EXCH.64 URZ, [UR4+0x120], UR6 ;  /* 0x0001200604ff75b2 */ /* 0x0004620008000100 */
[----:B------:R2:W1:Y:S01]  /*0c80*/  SYNCS.EXCH.64 URZ, [UR4+0x108], UR8 ;  /* 0x0001080804ff75b2 */ /* 0x0004620008000100 */
[----:B------:R2:W1:Y:S02]  /*0c90*/  SYNCS.EXCH.64 URZ, [UR4+0x128], UR6 ;  /* 0x0001280604ff75b2 */ /* 0x0004640008000100 */
[----:B--2---:R-:W-:Y:S01]  /*0ca0*/  NOP ;  /* 0x0000000000007918 */ /* 0x004fe20000000000 */
.L_x_14:
[----:B------:R-:W2:Y:S01]  /*0cb0*/  SHFL.IDX PT, R0, R237, RZ, 0x1f ;  /* 0x00001fffed007589 */ /* 0x000ea200000e0000 */
[----:B------:R-:W1:Y:S01]  /*0cc0*/  S2UR UR46, SR_CTAID.X ;  /* 0x00000000002e79c3 */ /* 0x000e620000002500 */
[----:B------:R-:W-:-:S07]  /*0cd0*/  NOP ;  /* 0x0000000000007918 */ /* 0x000fce0000000000 */
[----:B------:R-:W1:Y:S01]  /*0ce0*/  S2UR UR47, SR_CTAID.Y ;  /* 0x00000000002f79c3 */ /* 0x000e620000002600 */
[----:B--2---:R-:W-:-:S13]  /*0cf0*/  ISETP.NE.AND P0, PT, R0, 0x3, PT ;  /* 0x000000030000780c */ /* 0x004fda0003f05270 */
[----:B-1----:R-:W-:Y:S05]  /*0d00*/  @P0 BRA `(.L_x_15) ;  /* 0x0000000000380947 */ /* 0x002fea0003800000 */
[----:B------:R-:W1:Y:S01]  /*0d10*/  S2UR UR4, SR_CgaCtaId ;  /* 0x00000000000479c3 */ /* 0x000e620000008800 */
[----:B------:R-:W-:Y:S01]  /*0d20*/  UMOV UR5, 0x400 ;  /* 0x0000040000057882 */ /* 0x000fe20000000000 */
[----:B------:R-:W-:Y:S01]  /*0d30*/  UMOV UR6, 0x20 ;  /* 0x0000002000067882 */ /* 0x000fe20000000000 */
[----:B------:R-:W-:Y:S01]  /*0d40*/  ELECT P0, URZ, PT ;  /* 0x0000000000ff782f */ /* 0x000fe20003800000 */
[----:B------:R-:W-:-:S04]  /*0d50*/  UIADD3 UR6, UPT, UPT, -UR6, 0x100000, URZ ;  /* 0x0010000006067890 */ /* 0x000fc8000fffe1ff */
[----:B------:R-:W-:Y:S02]  /*0d60*/  USHF.L.U32 UR7, UR6, 0xb, URZ ;  /* 0x0000000b06077899 */ /* 0x000fe400080006ff */
[----:B------:R-:W-:Y:S02]  /*0d70*/  USHF.L.U32 UR6, UR6, 0x1, URZ ;  /* 0x0000000106067899 */ /* 0x000fe400080006ff */
[----:B-1----:R-:W-:Y:S01]  /*0d80*/  ULEA UR4, UR4, UR5, 0x18 ;  /* 0x0000000504047291 */ /* 0x002fe2000f8ec0ff */
[----:B------:R-:W1:Y:S11]  /*0d90*/  FENCE.VIEW.ASYNC.S ;  /* 0x00000000000073c6 */ /* 0x000e760000000000 */
[----:B-1----:R1:W2:Y:S01]  /*0da0*/  SYNCS.EXCH.64 URZ, [UR4+0x130], UR6 ;  /* 0x0001300604ff75b2 */ /* 0x0022a20008000100 */
[----:B------:R1:W1:Y:S01]  /*0db0*/  SYNCS.EXCH.64 URZ, [UR4+0x140], UR6 ;  /* 0x0001400604ff75b2 */ /* 0x0002620008000100 */
[----:B------:R1:W1:Y:S01]  /*0dc0*/  SYNCS.EXCH.64 URZ, [UR4+0x138], UR6 ;  /* 0x0001380604ff75b2 */ /* 0x0002620008000100 */
[----:B------:R1:W1:Y:S01]  /*0dd0*/  SYNCS.EXCH.64 URZ, [UR4+0x148], UR6 ;  /* 0x0001480604ff75b2 */ /* 0x0002620008000100 */
[----:B------:R-:W-:Y:S01]  /*0de0*/  NOP ;  /* 0x0000000000007918 */ /* 0x000fe20000000000 */
.L_x_15:
[----:B------:R-:W-:-:S05]  /*0df0*/  CS2R.32 R2, SR_CgaSize ;  /* 0x0000000000027805 */ /* 0x000fca0000008a00 */
[----:B------:R-:W-:-:S05]  /*0e00*/  IMAD R2, R2, -0xa0, RZ ;  /* 0xffffff6002027824 */ /* 0x000fca00078e02ff */
[----:B------:R-:W-:-:S14]  /*0e10*/  R2UR UR5, R2 ;  /* 0x00000000020572ca */ /* 0x000fdc00000e0000 */
[----:B------:R-:W3:Y:S01]  /*0e20*/  LDCU UR5, c[0x0][UR5+0x2b0] ;  /* 0x00005600050577ac */ /* 0x000ee20008000800 */
[----:B------:R-:W-:Y:S01]  /*0e30*/  I2FP.F32.U32 R2, UR46 ;  /* 0x0000002e00027c45 */ /* 0x000fe20008201000 */
[----:B------:R-:W-:Y:S01]  /*0e40*/  NOP ;  /* 0x0000000000007918 */ /* 0x000fe20000000000 */
[----:B------:R-:W-:Y:S02]  /*0e50*/  I2FP.F32.U32 R0, UR47 ;  /* 0x0000002f00007c45 */ /* 0x000fe40008201000 */
[----:B------:R-:W-:-:S06]  /*0e60*/  RPCMOV.32 Rpc.LO, R2 ;  /* 0x0000000200007352 */ /* 0x000fcc0000000000 */
[----:B------:R-:W-:-:S05]  /*0e70*/  CS2R.32 R2, SR_CgaSize ;  /* 0x0000000000027805 */ /* 0x000fca0000008a00 */
[----:B------:R-:W-:-:S05]  /*0e80*/  IMAD R2, R2, -0xa0, RZ ;  /* 0xffffff6002027824 */ /* 0x000fca00078e02ff */
[----:B-1----:R-:W-:Y:S02]  /*0e90*/  R2UR UR4, R2 ;  /* 0x00000000020472ca */ /* 0x002fe400000e0000 */
[----:B------:R-:W-:-:S12]  /*0ea0*/  RPCMOV.32 R2, Rpc.LO ;  /* 0x0000000000027353 */ /* 0x000fd80000000000 */
[----:B------:R-:W1:Y:S01]  /*0eb0*/  LDCU UR4, c[0x0][UR4+0x2b4] ;  /* 0x00005680040477ac */ /* 0x000e620008000800 */
[----:B------:R-:W1:Y:S01]  /*0ec0*/  S2UR UR36, SR_CTAID.Z ;  /* 0x00000000002479c3 */ /* 0x000e620000002700 */
[----:B------:R-:W4:Y:S01]  /*0ed0*/  LDCU UR19, c[0x0][0xb24] ;  /* 0x00016480ff1377ac */ /* 0x000f220008000800 */
[----:B------:R-:W-:-:S06]  /*0ee0*/  RPCMOV.32 Rpc.LO, R2 ;  /* 0x0000000200007352 */ /* 0x000fcc0000000000 */
[----:B------:R-:W-:-:S05]  /*0ef0*/  CS2R.32 R2, SR_CgaSize ;  /* 0x0000000000027805 */ /* 0x000fca0000008a00 */
[----:B------:R-:W-:-:S05]  /*0f00*/  IMAD R2, R2, -0xa0, RZ ;  /* 0xffffff6002027824 */ /* 0x000fca00078e02ff */
[----:B------:R-:W-:Y:S02]  /*0f10*/  R2UR UR58, R2 ;  /* 0x00000000023a72ca */ /* 0x000fe400000e0000 */
[----:B------:R-:W-:-:S12]  /*0f20*/  RPCMOV.32 R2, Rpc.LO ;  /* 0x0000000000027353 */ /* 0x000fd80000000000 */
[----:B------:R-:W2:Y:S01]  /*0f30*/  LDCU UR58, c[0x0][UR58+0x2a0] ;  /* 0x000054003a3a77ac */ /* 0x000ea20008000800 */
[----:B------:R-:W-:-:S06]  /*0f40*/  RPCMOV.32 Rpc.LO, R2 ;  /* 0x0000000200007352 */ /* 0x000fcc0000000000 */
[----:B------:R-:W-:-:S05]  /*0f50*/  CS2R.32 R2, SR_CgaSize ;  /* 0x0000000000027805 */ /* 0x000fca0000008a00 */
[----:B------:R-:W-:-:S05]  /*0f60*/  IMAD R2, R2, -0xa0, RZ ;  /* 0xffffff6002027824 */ /* 0x000fca00078e02ff */
[----:B------:R-:W-:Y:S02]  /*0f70*/  R2UR UR57, R2 ;  /* 0x00000000023972ca */ /* 0x000fe400000e0000 */
[----:B------:R-:W-:-:S12]  /*0f80*/  RPCMOV.32 R2, Rpc.LO ;  /* 0x0000000000027353 */ /* 0x000fd80000000000 */
[----:B------:R-:W2:Y:S01]  /*0f90*/  LDCU UR57, c[0x0][UR57+0x2a4] ;  /* 0x00005480393977ac */ /* 0x000ea20008000800 */
[----:B---3--:R-:W-:Y:S01]  /*0fa0*/  FMUL R2, R2, UR5 ;  /* 0x0000000502027c20 */ /* 0x008fe20008400000 */
[----:B-1----:R-:W-:-:S05]  /*0fb0*/  FMUL R0, R0, UR4 ;  /* 0x0000000400007c20 */ /* 0x002fca0008400000 */
[----:B------:R-:W1:Y:S01]  /*0fc0*/  F2I.U32.TRUNC.NTZ R2, R2 ;  /* 0x0000000200027305 */ /* 0x000e62000020f000 */
[----:B----4-:R-:W-:-:S07]  /*0fd0*/  UISETP.GE.AND UP0, UPT, UR19, 0x1, UPT ;  /* 0x000000011300788c */ /* 0x010fce000bf06270 */
[----:B------:R-:W3:Y:S01]  /*0fe0*/  F2I.U32.TRUNC.NTZ R0, R0 ;  /* 0x0000000000007305 */ /* 0x000ee2000020f000 */
[----:B-1----:R-:W-:Y:S02]  /*0ff0*/  R2UR UR4, R2 ;  /* 0x00000000020472ca */ /* 0x002fe400000e0000 */
[----:B---3--:R-:W-:-:S11]  /*1000*/  R2UR UR6, R0 ;  /* 0x00000000000672ca */ /* 0x008fd600000e0000 */
[----:B------:R-:W-:-:S04]  /*1010*/  UIADD3 UR5, UPT, UPT, -UR4, URZ, URZ ;  /* 0x000000ff04057290 */ /* 0x000fc8000fffe1ff */
[----:B--2---:R-:W-:Y:S02]  /*1020*/  UIMAD UR58, UR58, UR5, UR46 ;  /* 0x000000053a3a72a4 */ /* 0x004fe4000f8e022e */
[----:B------:R-:W-:-:S04]  /*1030*/  UIADD3 UR4, UPT, UPT, -UR6, URZ, URZ ;  /* 0x000000ff06047290 */ /* 0x000fc8000fffe1ff */
[----:B------:R-:W-:Y:S01]  /*1040*/  UIMAD UR57, UR57, UR4, UR47 ;  /* 0x00000004393972a4 */ /* 0x000fe2000f8e022f */
[----:B------:R-:W-:Y:S06]  /*1050*/  BAR.SYNC.DEFER_BLOCKING 0x0 ;  /* 0x0000000000007b1d */ /* 0x000fec0000010000 */
[----:B------:R-:W-:Y:S05]  /*1060*/  BRA.U !UP0, `(.L_x_16) ;  /* 0x0000000108d47547 */ /* 0x000fea000b800000 */
[----:B------:R-:W1:Y:S01]  /*1070*/  LDCU.128 UR20, c[0x0][0xb10] ;  /* 0x00016200ff1477ac */ /* 0x000e620008000c00 */
[----:B------:R-:W2:Y:S01]  /*1080*/  LDCU UR6, c[0x0][0x370] ;  /* 0x00006e00ff0677ac */ /* 0x000ea20008000800 */
[----:B------:R-:W3:Y:S01]  /*1090*/  LDCU UR4, c[0x0][0x374] ;  /* 0x00006e80ff0477ac */ /* 0x000ee20008000800 */
[----:B------:R-:W4:Y:S01]  /*10a0*/  LDCU UR24, c[0x0][0xb0c] ;  /* 0x00016180ff1877ac */ /* 0x000f220008000800 */
[----:B------:R-:W4:Y:S01]  /*10b0*/  LDCU UR5, c[0x0][0xb20] ;  /* 0x00016400ff0577ac */ /* 0x000f220008000800 */
[----:B------:R-:W4:Y:S01]  /*10c0*/  LDCU.64 UR16, c[0x0][0xb28] ;  /* 0x00016500ff1077ac */ /* 0x000f220008000a00 */
[----:B-1----:R-:W-:Y:S02]  /*10d0*/  UISETP.NE.AND UP0, UPT, UR22, 0x1, UPT ;  /* 0x000000011600788c */ /* 0x002fe4000bf05270 */
[----:B---3--:R-:W-:Y:S02]  /*10e0*/  UIMAD.WIDE.U32 UR8, UR4, UR23, URZ ;  /* 0x00000017040872a5 */ /* 0x008fe4000f8e00ff */
[----:B--2---:R-:W-:-:S02]  /*10f0*/  UIMAD.WIDE.U32 UR10, UR6, UR20, URZ ;  /* 0x00000014060a72a5 */ /* 0x004fc4000f8e00ff */
[----:B----4-:R-:W-:Y:S02]  /*1100*/  UISETP.NE.AND UP1, UPT, UR24, 0x1, UPT ;  /* 0x000000011800788c */ /* 0x010fe4000bf25270 */
[----:B------:R-:W-:Y:S01]  /*1110*/  UISETP.NE.AND UP4, UPT, UR19, 0x1, UPT ;  /* 0x000000011300788c */ /* 0x000fe2000bf85270 */
[----:B------:R-:W-:Y:S02]  /*1120*/  UMOV UR8, UR9 ;  /* 0x0000000900087c82 */ /* 0x000fe40008000000 */
[----:B------:R-:W-:Y:S01]  /*1130*/  UMOV UR10, UR11 ;  /* 0x0000000b000a7c82 */ /* 0x000fe20008000000 */
[----:B------:R-:W-:Y:S02]  /*1140*/  @UP0 USHF.R.U32.HI UR4, URZ, UR5, UR8 ;  /* 0x00000005ff040299 */ /* 0x000fe40008011608 */
[----:B------:R-:W-:Y:S02]  /*1150*/  UIMAD.WIDE.U32 UR12, UR47, UR23, URZ ;  /* 0x000000172f0c72a5 */ /* 0x000fe4000f8e00ff */
[----:B------:R-:W-:-:S02]  /*1160*/  UIMAD.WIDE.U32 UR8, UR4, UR16, URZ ;  /* 0x00000010040872a5 */ /* 0x000fc4000f8e00ff */
[----:B------:R-:W-:Y:S02]  /*1170*/  @UP1 USHF.R.U32.HI UR6, URZ, UR21, UR10 ;  /* 0x00000015ff061299 */ /* 0x000fe4000801160a */
[----:B------:R-:W-:Y:S02]  /*1180*/  UIMAD.WIDE.U32 UR14, UR46, UR20, URZ ;  /* 0x000000142e0e72a5 */ /* 0x000fe4000f8e00ff */
[----:B------:R-:W-:Y:S01]  /*1190*/  UIMAD.WIDE.U32 UR10, UR6, UR16, URZ ;  /* 0x00000010060a72a5 */ /* 0x000fe2000f8e00ff */
[----:B------:R-:W-:Y:S01]  /*11a0*/  UMOV UR12, UR13 ;  /* 0x0000000d000c7c82 */ /* 0x000fe20008000000 */
[----:B------:R-:W-:Y:S01]  /*11b0*/  UMOV UR8, UR9 ;  /* 0x0000000900087c82 */ /* 0x000fe20008000000 */
[----:B------:R-:W-:Y:S02]  /*11c0*/  USHF.R.U32.HI UR12, URZ, UR5, UR12 ;  /* 0x00000005ff0c7299 */ /* 0x000fe4000801160c */
[----:B------:R-:W-:Y:S01]  /*11d0*/  @UP4 USHF.R.U32.HI UR4, URZ, UR17, UR8 ;  /* 0x00000011ff044299 */ /* 0x000fe20008011608 */
[----:B------:R-:W-:Y:S01]  /*11e0*/  UMOV UR14, UR15 ;  /* 0x0000000f000e7c82 */ /* 0x000fe20008000000 */
[----:B------:R-:W-:Y:S01]  /*11f0*/  UMOV UR10, UR11 ;  /* 0x0000000b000a7c82 */ /* 0x000fe20008000000 */
[----:B------:R-:W-:-:S02]  /*1200*/  USHF.R.U32.HI UR14, URZ, UR21, UR14 ;  /* 0x00000015ff0e7299 */ /* 0x000fc4000801160e */
[----:B------:R-:W-:Y:S02]  /*1210*/  USEL UR5, UR47, UR12, !UP0 ;  /* 0x0000000c2f057287 */ /* 0x000fe4000c000000 */
[----:B------:R-:W-:Y:S02]  /*1220*/  @UP4 USHF.R.U32.HI UR6, URZ, UR17, UR10 ;  /* 0x00000011ff064299 */ /* 0x000fe4000801160a */
[----:B------:R-:W-:Y:S02]  /*1230*/  UIMAD UR7, UR4, UR19, URZ ;  /* 0x00000013040772a4 */ /* 0x000fe4000f8e02ff */
[----:B------:R-:W-:Y:S02]  /*1240*/  USEL UR4, UR46, UR14, !UP1 ;  /* 0x0000000e2e047287 */ /* 0x000fe4000c800000 */
[----:B------:R-:W-:Y:S02]  /*1250*/  UIMAD UR10, UR6, UR19, URZ ;  /* 0x00000013060a72a4 */ /* 0x000fe4000f8e02ff */
[----:B------:R-:W-:-:S02]  /*1260*/  UISETP.GE.AND UP0, UPT, UR5, UR7, UPT ;  /* 0x000000070500728c */ /* 0x000fc4000bf06270 */
[----:B------:R-:W-:Y:S02]  /*1270*/  UIMAD.WIDE.U32 UR8, UR5, UR16, URZ ;  /* 0x00000010050872a5 */ /* 0x000fe4000f8e00ff */
[----:B------:R-:W-:Y:S02]  /*1280*/  UISETP.GE.OR UP0, UPT, UR4, UR10, UP0 ;  /* 0x0000000a0400728c */ /* 0x000fe40008706670 */
[----:B------:R-:W-:Y:S02]  /*1290*/  UIMAD.WIDE.U32 UR10, UR4, UR16, URZ ;  /* 0x00000010040a72a5 */ /* 0x000fe4000f8e00ff */
[----:B------:R-:W-:Y:S01]  /*12a0*/  UIADD3 UR10, UPT, UPT, -UR4, URZ, URZ ;  /* 0x000000ff040a7290 */ /* 0x000fe2000fffe1ff */
[----:B------:R-:W-:Y:S01]  /*12b0*/  UMOV UR8, UR9 ;  /* 0x0000000900087c82 */ /* 0x000fe20008000000 */
[----:B------:R-:W-:Y:S02]  /*12c0*/  UIADD3 UR9, UPT, UPT, -UR5, URZ, URZ ;  /* 0x000000ff05097290 */ /* 0x000fe4000fffe1ff */
[----:B------:R-:W-:-:S03]  /*12d0*/  USHF.R.U32.HI UR8, URZ, UR17, UR8 ;  /* 0x00000011ff087299 */ /* 0x000fc60008011608 */
[----:B------:R-:W-:Y:S01]  /*12e0*/  @!UP0 UMOV UR7, UR11 ;  /* 0x0000000b00078c82 */ /* 0x000fe20008000000 */
[----:B------:R-:W-:Y:S02]  /*12f0*/  UIMAD UR47, UR22, UR9, UR47 ;  /* 0x00000009162f72a4 */ /* 0x000fe4000f8e022f */
[----:B------:R-:W-:Y:S02]  /*1300*/  USEL UR8, UR5, UR8, !UP4 ;  /* 0x0000000805087287 */ /* 0x000fe4000e000000 */
[----:B------:R-:W-:Y:S02]  /*1310*/  @!UP0 USHF.R.U32.HI UR7, URZ, UR17, UR7 ;  /* 0x00000011ff078299 */ /* 0x000fe40008011607 */
[----:B------:R-:W-:Y:S02]  /*1320*/  UIADD3 UR9, UPT, UPT, -UR8, URZ, URZ ;  /* 0x000000ff08097290 */ /* 0x000fe4000fffe1ff */
[----:B------:R-:W-:Y:S02]  /*1330*/  @!UP0 USEL UR7, UR4, UR7, !UP4 ;  /* 0x0000000704078287 */ /* 0x000fe4000e000000 */
[----:B------:R-:W-:-:S02]  /*1340*/  UIMAD UR9, UR19, UR9, UR5 ;  /* 0x00000009130972a4 */ /* 0x000fc4000f8e0205 */
[----:B------:R-:W-:Y:S02]  /*1350*/  @!UP0 UIADD3 UR8, UPT, UPT, UR8, -UR7, URZ ;  /* 0x8000000708088290 */ /* 0x000fe4000fffe0ff */
[----:B------:R-:W-:Y:S02]  /*1360*/  @!UP0 UIMAD UR7, UR9, UR6, UR7 ;  /* 0x00000006090782a4 */ /* 0x000fe4000f8e0207 */
[----:B------:R-:W-:Y:S02]  /*1370*/  @!UP0 UIMAD UR5, UR8, UR19, UR4 ;  /* 0x00000013080582a4 */ /* 0x000fe4000f8e0204 */
[----:B------:R-:W-:Y:S02]  /*1380*/  UIMAD UR6, UR24, UR10, UR46 ;  /* 0x0000000a180672a4 */ /* 0x000fe4000f8e022e */
[----:B------:R-:W-:Y:S01]  /*1390*/  UIMAD UR47, UR5, UR22, UR47 ;  /* 0x00000016052f72a4 */ /* 0x000fe2000f8e022f */
[----:B------:R-:W-:Y:S02]  /*13a0*/  @!UP0 UMOV UR4, UR7 ;  /* 0x0000000700048c82 */ /* 0x000fe40008000000 */
[----:B------:R-:W-:-:S12]  /*13b0*/  UIMAD UR46, UR4, UR24, UR6 ;  /* 0x00000018042e72a4 */ /* 0x000fd8000f8e0206 */
.L_x_16:
[----:B------:R-:W1:Y:S01]  /*13c0*/  LDCU UR4, c[0x0][0xb30] ;  /* 0x00016600ff0477ac */ /* 0x000e620008000800 */
[----:B------:R-:W2:Y:S01]  /*13d0*/  S2UR UR5, SR_CgaCtaId ;  /* 0x00000000000579c3 */ /* 0x000ea20000008800 */
[----:B-1----:R-:W-:-:S09]  /*13e0*/  UISETP.NE.AND UP0, UPT, UR4, 0x1, UPT ;  /* 0x000000010400788c */ /* 0x002fd2000bf05270 */
[----:B--2---:R-:W-:Y:S05]  /*13f0*/  BRA.U UP0, `(.L_x_17) ;  /* 0x0000000100447547 */ /* 0x004fea000b800000 */
[----:B------:R-:W1:Y:S01]  /*1400*/  LDCU.128 UR12, c[0x0][0xb10] ;  /* 0x00016200ff0c77ac */ /* 0x000e620008000c00 */
[----:B------:R-:W2:Y:S01]  /*1410*/  LDCU UR10, c[0x0][0xb0c] ;  /* 0x00016180ff0a77ac */ /* 0x000ea20008000800 */
[----:B------:R-:W3:Y:S01]  /*1420*/  LDCU UR4, c[0x0][0xb20] ;  /* 0x00016400ff0477ac */ /* 0x000ee20008000800 */
[----:B-1----:R-:W-:Y:S02]  /*1430*/  UIMAD.WIDE.U32 UR8, UR46, UR12, URZ ;  /* 0x0000000c2e0872a5 */ /* 0x002fe4000f8e00ff */
[----:B------:R-:W-:Y:S02]  /*1440*/  UIMAD.WIDE.U32 UR6, UR47, UR15, URZ ;  /* 0x0000000f2f0672a5 */ /* 0x000fe4000f8e00ff */
[----:B--2---:R-:W-:Y:S02]  /*1450*/  UISETP.NE.AND UP1, UPT, UR10, 0x1, UPT ;  /* 0x000000010a00788c */ /* 0x004fe4000bf25270 */
[----:B------:R-:W-:Y:S01]  /*1460*/  UISETP.NE.AND UP0, UPT, UR14, 0x1, UPT ;  /* 0x000000010e00788c */ /* 0x000fe2000bf05270 */
[----:B------:R-:W-:-:S02]  /*1470*/  UMOV UR8, UR9 ;  /* 0x0000000900087c82 */ /* 0x000fc40008000000 */
[----:B------:R-:W-:Y:S01]  /*1480*/  UMOV UR6, UR7 ;  /* 0x0000000700067c82 */ /* 0x000fe20008000000 */
[----:B------:R-:W-:Y:S02]  /*1490*/  USHF.R.U32.HI UR8, URZ, UR13, UR8 ;  /* 0x0000000dff087299 */ /* 0x000fe40008011608 */
[----:B---3--:R-:W-:Y:S02]  /*14a0*/  USHF.R.U32.HI UR4, URZ, UR4, UR6 ;  /* 0x00000004ff047299 */ /* 0x008fe40008011606 */
[----:B------:R-:W-:Y:S02]  /*14b0*/  USEL UR6, UR46, UR8, !UP1 ;  /* 0x000000082e067287 */ /* 0x000fe4000c800000 */
[----:B------:R-:W-:-:S04]  /*14c0*/  USEL UR4, UR47, UR4, !UP0 ;  /* 0x000000042f047287 */ /* 0x000fc8000c000000 */
[----:B------:R-:W-:Y:S02]  /*14d0*/  UIADD3 UR7, UPT, UPT, UR6, -UR4, URZ ;  /* 0x8000000406077290 */ /* 0x000fe4000fffe0ff */
[----:B------:R-:W-:Y:S02]  /*14e0*/  UIADD3 UR4, UPT, UPT, -UR6, UR4, URZ ;  /* 0x0000000406047290 */ /* 0x000fe4000fffe1ff */
[----:B------:R-:W-:Y:S02]  /*14f0*/  UIMAD UR47, UR7, UR14, UR47 ;  /* 0x0000000e072f72a4 */ /* 0x000fe4000f8e022f */
[----:B------:R-:W-:-:S12]  /*1500*/  UIMAD UR46, UR4, UR10, UR46 ;  /* 0x0000000a042e72a4 */ /* 0x000fd8000f8e022e */
.L_x_17:
[----:B------:R-:W-:Y:S01]  /*1510*/  BAR.SYNC.DEFER_BLOCKING 0x0 ;  /* 0x0000000000007b1d */ /* 0x000fe20000010000 */
[----:B------:R-:W-:Y:S01]  /*1520*/  UISETP.NE.AND UP0, UPT, UR18, 0x2, UPT ;  /* 0x000000021200788c */ /* 0x000fe2000bf05270 */
[----:B------:R-:W-:Y:S02]  /*1530*/  ISETP.NE.OR P3, PT, R3, 0x2, !P3 ;  /* 0x000000020300780c */ /* 0x000fe40005f65670 */
[----:B------:R-:W-:Y:S02]  /*1540*/  LOP3.LUT R0, R229, 0x1f, RZ, 0xc0, !PT ;  /* 0x0000001fe5007812 */ /* 0x000fe400078ec0ff */
[----:B------:R-:W1:Y:S04]  /*1550*/  LDCU UR41, c[0x0][0xb24] ;  /* 0x00016480ff2977ac */ /* 0x000e680008000800 */
[----:B------:R-:W-:Y:S05]  /*1560*/  BRA.U UP0, `(.L_x_18) ;  /* 0x0000001500847547 */ /* 0x000fea000b800000 */
[----:B------:R-:W2:Y:S01]  /*1570*/  LDCU UR7, c[0x0][0x38c] ;  /* 0x00007180ff0777ac */ /* 0x000ea20008000800 */
[----:B------:R-:W-:Y:S01]  /*1580*/  PLOP3.LUT P1, PT, PT, PT, UP3, 0x80, 0x8 ;  /* 0x000000000008781c */ /* 0x000fe20003f2f038 */
[----:B------:R-:W-:Y:S01]  /*1590*/  IMAD.MOV.U32 R12, RZ, RZ, 0x1 ;  /* 0x00000001ff0c7424 */ /* 0x000fe200078e00ff */
[----:B------:R-:W-:Y:S02]  /*15a0*/  ISETP.EQ.OR P2, PT, R0, RZ, P3 ;  /* 0x000000ff0000720c */ /* 0x000fe40001f42670 */
[----:B------:R-:W-:Y:S02]  /*15b0*/  CS2R R10, SRZ ;  /* 0x00000000000a7805 */ /* 0x000fe4000001ff00 */
[----:B------:R-:W-:Y:S01]  /*15c0*/  PLOP3.LUT P1, PT, P1, PT, PT, 0x8, 0x80 ;  /* 0x000000000080781c */ /* 0x000fe20000f2e170 */
[----:B------:R-:W-:Y:S01]  /*15d0*/  IMAD.MOV.U32 R9, RZ, RZ, RZ ;  /* 0x000000ffff097224 */ /* 0x000fe200078e00ff */
[----:B------:R-:W3:Y:S01]  /*15e0*/  LDCU UR38, c[0x0][0x370] ;  /* 0x00006e00ff2677ac */ /* 0x000ee20008000800 */
[----:B------:R-:W-:Y:S01]  /*15f0*/  IMAD.MOV.U32 R8, RZ, RZ, 0x1 ;  /* 0x00000001ff087424 */ /* 0x000fe200078e00ff */
[----:B------:R-:W4:Y:S01]  /*1600*/  LDCU.64 UR26, c[0x0][0x348] ;  /* 0x00006900ff1a77ac */ /* 0x000f220008000a00 */
[----:B------:R-:W1:Y:S01]  /*1610*/  LDCU UR37, c[0x0][0x374] ;  /* 0x00006e80ff2577ac */ /* 0x000e620008000800 */
[----:B--2---:R-:W-:-:S02]  /*1620*/  UIADD3 UR6, UPT, UPT, UR7, 0x3f, URZ ;  /* 0x0000003f07067890 */ /* 0x004fc4000fffe0ff */
[----:B------:R-:W-:Y:S02]  /*1630*/  UIADD3 UR43, UPT, UPT, UR7, 0x7e, URZ ;  /* 0x0000007e072b7890 */ /* 0x000fe4000fffe0ff */
[----:B------:R-:W-:-:S04]  /*1640*/  USHF.R.S32.HI UR4, URZ, 0x1f, UR6 ;  /* 0x0000001fff047899 */ /* 0x000fc80008011406 */
[----:B------:R-:W-:Y:S02]  /*1650*/  ULEA.HI UR4, UR4, UR6, URZ, 0x6 ;  /* 0x0000000604047291 */ /* 0x000fe4000f8f30ff */
[----:B------:R-:W-:Y:S02]  /*1660*/  UIADD3 UR6, UPT, UPT, UR7, -0x1, URZ ;  /* 0xffffffff07067890 */ /* 0x000fe4000fffe0ff */
[----:B------:R-:W-:Y:S02]  /*1670*/  USHF.R.S32.HI UR40, URZ, 0x6, UR4 ;  /* 0x00000006ff287899 */ /* 0x000fe40008011404 */
[----:B------:R-:W-:Y:S02]  /*1680*/  UISETP.GE.U32.AND UP1, UPT, UR6, -0x7f, UPT ;  /* 0xffffff810600788c */ /* 0x000fe4000bf26070 */
[----:B------:R-:W-:Y:S01]  /*1690*/  UISETP.LT.U32.AND UP0, UPT, UR40, 0xb, UPT ;  /* 0x0000000b2800788c */ /* 0x000fe2000bf01070 */
[----:B------:R-:W-:-:S03]  /*16a0*/  UMOV UR7, URZ ;  /* 0x000000ff00077c82 */ /* 0x000fc60008000000 */
[----:B------:R-:W-:-:S04]  /*16b0*/  USEL UR39, UR40, 0xb, UP0 ;  /* 0x0000000b28277887 */ /* 0x000fc80008000000 */
[----:B------:R-:W-:Y:S02]  /*16c0*/  UIADD3 UR21, UPT, UPT, UR39, -0x1, URZ ;  /* 0xffffffff27157890 */ /* 0x000fe4000fffe0ff */
[----:B------:R-:W-:Y:S02]  /*16d0*/  @UP1 UIADD3 UR21, UPT, UPT, UR39, URZ, URZ ;  /* 0x000000ff27151290 */ /* 0x000fe4000fffe0ff */
[----:B------:R-:W-:Y:S02]  /*16e0*/  UIADD3 UR42, UPT, UPT, UR40, -UR39, URZ ;  /* 0x80000027282a7290 */ /* 0x000fe4000fffe0ff */
[----:B-1-34-:R-:W-:-:S12]  /*16f0*/  UIADD3 UR21, UPT, UPT, UR21, 0x1, URZ ;  /* 0x0000000115157890 */ /* 0x01afd8000fffe0ff */
.L_x_36:
[----:B------:R-:W-:Y:S01]  /*1700*/  UISETP.NE.AND UP0, UPT, UR5, URZ, UPT ;  /* 0x000000ff0500728c */ /* 0x000fe2000bf05270 */
[----:B-1----:R-:W1:Y:S08]  /*1710*/  S2UR UR5, SR_CgaCtaId ;  /* 0x00000000000579c3 */ /* 0x002e700000008800 */
[----:B------:R-:W-:Y:S05]  /*1720*/  BRA.U UP0, `(.L_x_19) ;  /* 0x0000000100347547 */ /* 0x000fea000b800000 */
[----:B------:R-:W2:Y:S01]  /*1730*/  S2R R0, SR_CgaCtaId ;  /* 0x0000000000007919 */ /* 0x000ea20000008800 */
[----:B------:R-:W-:Y:S02]  /*1740*/  MOV R3, 0x400 ;  /* 0x0000040000037802 */ /* 0x000fe40000000f00 */
[----:B------:R-:W-:Y:S02]  /*1750*/  SHF.L.U32 R2, R8, 0x1f, RZ ;  /* 0x0000001f08027819 */ /* 0x000fe400000006ff */
[----:B--2---:R-:W-:-:S05]  /*1760*/  LEA R0, R0, R3, 0x18 ;  /* 0x0000000300007211 */ /* 0x004fca00078ec0ff */
[----:B------:R-:W-:-:S04]  /*1770*/  IMAD R3, R9, 0x8, R0 ;  /* 0x0000000809037824 */ /* 0x000fc800078e0200 */
[----:B------:R-:W2:Y:S02]  /*1780*/  SYNCS.PHASECHK.TRANS64.TRYWAIT P0, [R3+URZ+0x140], R2 ;  /* 0x00014002030075a7 */ /* 0x000ea400080011ff */
[----:B--2---:R-:W-:Y:S05]  /*1790*/  @!P0 BRA `(.L_x_20) ;  /* 0x0000007400508947 */ /* 0x004fea0003800000 */
.L_x_108:
[----:B------:R-:W-:Y:S01]  /*17a0*/  VIADD R9, R9, 0x1 ;  /* 0x0000000109097836 */ /* 0x000fe20000000000 */
[----:B------:R2:W-:Y:S04]  /*17b0*/  SYNCS.ARRIVE.TRANS64.A1T0 RZ, [R3+URZ+0x130], RZ ;  /* 0x000130ff03ff79a7 */ /* 0x0005e800081000ff */
[----:B------:R-:W-:-:S04]  /*17c0*/  ISETP.NE.AND P0, PT, R9, 0x2, PT ;  /* 0x000000020900780c */ /* 0x000fc80003f05270 */
[----:B------:R-:W-:Y:S02]  /*17d0*/  SEL R9, R9, RZ, P0 ;  /* 0x000000ff09097207 */ /* 0x000fe40000000000 */
[----:B--2---:R-:W-:-:S04]  /*17e0*/  SEL R3, RZ, 0x1, P0 ;  /* 0x00000001ff037807 */ /* 0x004fc80000000000 */
[----:B------:R-:W-:-:S07]  /*17f0*/  LOP3.LUT R8, R8, R3, RZ, 0x3c, !PT ;  /* 0x0000000308087212 */ /* 0x000fce00078e3cff */
.L_x_19:
[----:B------:R-:W-:Y:S01]  /*1800*/  UMOV UR4, 0x400 ;  /* 0x0000040000047882 */ /* 0x000fe20000000000 */
[----:B------:R-:W-:Y:S01]  /*1810*/  SHF.L.U32 R0, R12, 0x1f, RZ ;  /* 0x0000001f0c007819 */ /* 0x000fe200000006ff */
[----:B-1----:R-:W-:Y:S02]  /*1820*/  ULEA UR4, UR5, UR4, 0x18 ;  /* 0x0000000405047291 */ /* 0x002fe4000f8ec0ff */
[----:B------:R-:W-:Y:S02]  /*1830*/  UISETP.GE.U32.AND UP0, UPT, UR43, 0x7f, UPT ;  /* 0x0000007f2b00788c */ /* 0x000fe4000bf06070 */
[----:B------:R-:W-:Y:S02]  /*1840*/  ULEA UR6, UR7, UR4, 0x3 ;  /* 0x0000000407067291 */ /* 0x000fe4000f8e18ff */
[----:B------:R-:W-:Y:S02]  /*1850*/  USHF.L.U32 UR35, UR46, 0x6, URZ ;  /* 0x000000062e237899 */ /* 0x000fe400080006ff */
[----:B------:R-:W-:Y:S01]  /*1860*/  UIMAD UR11, UR47, 0xe0, URZ ;  /* 0x000000e02f0b78a4 */ /* 0x000fe2000f8e02ff */
[----:B------:R-:W-:-:S04]  /*1870*/  UMOV UR14, URZ ;  /* 0x000000ff000e7c82 */ /* 0x000fc80008000000 */
[----:B------:R1:W2:Y:S01]  /*1880*/  SYNCS.PHASECHK.TRANS64.TRYWAIT P0, [UR6+0x58], R0 ;  /* 0x00005800ff0075a7 */ /* 0x0002a20008001106 */
[----:B------:R-:W-:Y:S06]  /*1890*/  BRA.U !UP0, `(.L_x_21) ;  /* 0x0000000108a87547 */ /* 0x000fec000b800000 */
[----:B------:R-:W-:Y:S01]  /*18a0*/  UMOV UR13, URZ ;  /* 0x000000ff000d7c82 */ /* 0x000fe20008000000 */
[----:B------:R-:W-:-:S05]  /*18b0*/  UMOV UR6, UR7 ;  /* 0x0000000700067c82 */ /* 0x000fca0008000000 */
.L_x_26:
[----:B--2---:R-:W-:Y:S01]  /*18c0*/  @!P3 MOV R2, 0x4800 ;  /* 0x000048000002b802 */ /* 0x004fe20000000f00 */
[----:B------:R-:W-:Y:S01]  /*18d0*/  ULEA UR33, UR6, UR4, 0x3 ;  /* 0x0000000406217291 */ /* 0x000fe2000f8e18ff */
[----:B--234-:R-:W-:Y:S11]  /*18e0*/  @P0 BRA `(.L_x_22) ;  /* 0x00000000000c0947 */ /* 0x01cff60003800000 */
[----:B------:R-:W-:Y:S04]  /*18f0*/  SHF.L.U32 R3, R12, 0x1f, RZ ;  /* 0x0000001f0c037819 */ /* 0x000fe800000006ff */
[----:B------:R-:W2:Y:S02]  /*1900*/  SYNCS.PHASECHK.TRANS64.TRYWAIT P0, [UR33+0x58], R3 ;  /* 0x00005803ff0075a7 */ /* 0x000ea40008001121 */
[----:B--2---:R-:W-:Y:S05]  /*1910*/  @!P0 BRA `(.L_x_23) ;  /* 0x0000007400048947 */ /* 0x004fea0003800000 */
.L_x_22:
[----:B------:R2:W-:Y:S01]  /*1920*/  @!P3 SYNCS.ARRIVE.TRANS64 RZ, [UR33], R2 ;  /* 0x00000002ffffb9a7 */ /* 0x0005e20008000021 */
[----:B------:R-:W-:Y:S04]  /*1930*/  BSSY.RECONVERGENT B0, `(.L_x_24) ;  /* 0x0000003000007945 */ /* 0x000fe80003800200 */
[----:B------:R-:W-:Y:S05]  /*1940*/  @P2 BRA `(.L_x_25) ;  /* 0x0000000000042947 */ /* 0x000fea0003800000 */
[----:B------:R-:W-:Y:S05]  /*1950*/  BPT.TRAP 0x1 ;  /* 0x000000040000795c */ /* 0x000fea0000300000 */
.L_x_25:
[----:B------:R-:W-:Y:S05]  /*1960*/  BSYNC.RECONVERGENT B0 ;  /* 0x0000000000007941 */ /* 0x000fea0003800200 */
.L_x_24:
[----:B------:R-:W-:Y:S02]  /*1970*/  UIADD3 UR7, UPT, UPT, UR6, 0x1, URZ ;  /* 0x0000000106077890 */ /* 0x000fe4000fffe0ff */
[----:B------:R-:W-:Y:S02]  /*1980*/  UIADD3 UR16, UP1, UPT, UR26, 0x80, URZ ;  /* 0x000000801a107890 */ /* 0x000fe4000ff3e0ff */
[----:B------:R-:W-:Y:S02]  /*1990*/  UISETP.NE.AND UP0, UPT, UR7, 0xb, UPT ;  /* 0x0000000b0700788c */ /* 0x000fe4000bf05270 */
[----:B------:R-:W-:Y:S02]  /*19a0*/  ULEA UR32, UR6, UR4, 0xc ;  /* 0x0000000406207291 */ /* 0x000fe4000f8e60ff */
[----:B------:R-:W-:Y:S02]  /*19b0*/  USEL UR9, URZ, 0x1, UP0 ;  /* 0x00000001ff097887 */ /* 0x000fe40008000000 */
[----:B------:R-:W-:Y:S02]  /*19c0*/  USEL UR7, UR7, URZ, UP0 ;  /* 0x000000ff07077287 */ /* 0x000fe40008000000 */
[----:B------:R-:W-:Y:S02]  /*19d0*/  USHF.L.U32 UR34, UR13, 0x6, URZ ;  /* 0x000000060d227899 */ /* 0x000fe400080006ff */
[----:B------:R-:W-:Y:S01]  /*19e0*/  ULEA UR8, UR7, UR4, 0x3 ;  /* 0x0000000407087291 */ /* 0x000fe2000f8e18ff */
[----:B------:R-:W-:Y:S01]  /*19f0*/  LOP3.LUT R12, R12, UR9, RZ, 0x3c, !PT ;  /* 0x000000090c0c7c12 */ /* 0x000fe2000f8e3cff */
[----:B------:R-:W-:Y:S02]  /*1a00*/  UIADD3.X UR17, UPT, UPT, URZ, UR27, URZ, UP1, !UPT ;  /* 0x0000001bff117290 */ /* 0x000fe40008ffe4ff */
[----:B------:R-:W-:Y:S01]  /*1a10*/  UIADD3 UR32, UPT, UPT, UR32, 0x7300, URZ ;  /* 0x0000730020207890 */ /* 0x000fe2000fffe0ff */
[----:B-1----:R-:W-:Y:S01]  /*1a20*/  SHF.L.U32 R0, R12, 0x1f, RZ ;  /* 0x0000001f0c007819 */ /* 0x002fe200000006ff */
[----:B------:R-:W-:Y:S02]  /*1a30*/  UIADD3 UR14, UP0, UPT, UR26, 0x180, URZ ;  /* 0x000001801a0e7890 */ /* 0x000fe4000ff1e0ff */
[----:B------:R-:W-:Y:S01]  /*1a40*/  UIADD3 UR13, UPT, UPT, UR13, 0x1, URZ ;  /* 0x000000010d0d7890 */ /* 0x000fe2000fffe0ff */
[----:B------:R3:W4:Y:S01]  /*1a50*/  SYNCS.PHASECHK.TRANS64.TRYWAIT P0, [UR8+0x58], R0 ;  /* 0x00005800ff0075a7 */ /* 0x0007220008001108 */
[----:B------:R-:W-:Y:S01]  /*1a60*/  UIMAD UR8, UR6, 0x3800, UR4 ;  /* 0x00003800060878a4 */ /* 0x000fe2000f8e0204 */
[----:B------:R-:W-:Y:S01]  /*1a70*/  UMOV UR18, 0x0 ;  /* 0x0000000000127882 */ /* 0x000fe20000000000 */
[----:B------:R-:W-:Y:S02]  /*1a80*/  UMOV UR19, 0x10000000 ;  /* 0x1000000000137882 */ /* 0x000fe40000000000 */
[----:B------:R-:W-:Y:S01]  /*1a90*/  UIADD3 UR8, UPT, UPT, UR8, 0x12300, URZ ;  /* 0x0001230008087890 */ /* 0x000fe2000fffe0ff */
[----:B------:R-:W-:Y:S01]  /*1aa0*/  UTMALDG.3D [UR32], [UR16], desc[UR18] ;  /* 0x00001220100075b4 */ /* 0x000fe20008011000 */
[----:B------:R-:W-:Y:S01]  /*1ab0*/  UIADD3.X UR15, UPT, UPT, URZ, UR27, URZ, UP0, !UPT ;  /* 0x0000001bff0f7290 */ /* 0x000fe200087fe4ff */
[----:B------:R-:W-:Y:S01]  /*1ac0*/  UMOV UR12, UR36 ;  /* 0x00000024000c7c82 */ /* 0x000fe20008000000 */
[----:B------:R-:W-:Y:S01]  /*1ad0*/  UMOV UR9, UR33 ;  /* 0x0000002100097c82 */ /* 0x000fe20008000000 */
[----:B------:R-:W-:Y:S01]  /*1ae0*/  UMOV UR10, UR34 ;  /* 0x00000022000a7c82 */ /* 0x000fe20008000000 */
[----:B------:R-:W-:Y:S01]  /*1af0*/  UISETP.NE.AND UP0, UPT, UR13, UR21, UPT ;  /* 0x000000150d00728c */ /* 0x000fe2000bf05270 */
[----:B------:R-:W-:Y:S04]  /*1b00*/  UMOV UR6, UR7 ;  /* 0x0000000700067c82 */ /* 0x000fe80008000000 */
[----:B------:R1:W-:Y:S02]  /*1b10*/  UTMALDG.3D [UR8], [UR14], desc[UR18] ;  /* 0x000012080e0075b4 */ /* 0x0003e40008011000 */
[----:B-1----:R-:W-:Y:S02]  /*1b20*/  UMOV UR14, UR21 ;  /* 0x00000015000e7c82 */ /* 0x002fe40008000000 */
[----:B------:R-:W-:Y:S05]  /*1b30*/  BRA.U UP0, `(.L_x_26) ;  /* 0xfffffffd00607547 */ /* 0x000fea000b83ffff */
.L_x_21:
[----:B------:R-:W-:Y:S01]  /*1b40*/  ULEA UR6, UR7, UR4, 0x3 ;  /* 0x0000000407067291 */ /* 0x000fe2000f8e18ff */
[----:B-1-3--:R-:W-:Y:S01]  /*1b50*/  SHF.L.U32 R0, R12, 0x1f, RZ ;  /* 0x0000001f0c007819 */ /* 0x00afe200000006ff */
[----:B------:R-:W-:Y:S01]  /*1b60*/  @!P1 SYNCS.ARRIVE.TRANS64.A1T0 RZ, [UR4+0xc8], RZ ;  /* 0x0000c8ffffff99a7 */ /* 0x000fe20008100004 */
[----:B------:R-:W-:-:S06]  /*1b70*/  UISETP.GT.AND UP0, UPT, UR40, UR39, UPT ;  /* 0x000000272800728c */ /* 0x000fcc000bf04270 */
[----:B--2-4-:R1:W2:Y:S03]  /*1b80*/  SYNCS.PHASECHK.TRANS64.TRYWAIT P0, [UR6+0x58], R0 ;  /* 0x00005800ff0075a7 */ /* 0x0142a60008001106 */
[----:B------:R-:W-:Y:S05]  /*1b90*/  BRA.U !UP0, `(.L_x_27) ;  /* 0x0000000108ac7547 */ /* 0x000fea000b800000 */
[----:B------:R-:W-:Y:S01]  /*1ba0*/  UIADD3 UR13, UPT, UPT, UR42, UR14, URZ ;  /* 0x0000000e2a0d7290 */ /* 0x000fe2000fffe0ff */
[----:B------:R-:W-:-:S11]  /*1bb0*/  UMOV UR6, UR7 ;  /* 0x0000000700067c82 */ /* 0x000fd60008000000 */
.L_x_32:
[----:B--2---:R-:W-:Y:S01]  /*1bc0*/  @!P3 MOV R2, 0x4800 ;  /* 0x000048000002b802 */ /* 0x004fe20000000f00 */
[----:B---3--:R-:W-:Y:S01]  /*1bd0*/  ULEA UR17, UR6, UR4, 0x3 ;  /* 0x0000000406117291 */ /* 0x008fe2000f8e18ff */
[----:B--2-4-:R-:W-:Y:S11]  /*1be0*/  @P0 BRA `(.L_x_28) ;  /* 0x00000000000c0947 */ /* 0x014ff60003800000 */
[----:B------:R-:W-:Y:S04]  /*1bf0*/  SHF.L.U32 R3, R12, 0x1f, RZ ;  /* 0x0000001f0c037819 */ /* 0x000fe800000006ff */
[----:B------:R-:W2:Y:S02]  /*1c00*/  SYNCS.PHASECHK.TRANS64.TRYWAIT P0, [UR17+0x58], R3 ;  /* 0x00005803ff0075a7 */ /* 0x000ea40008001111 */
[----:B--2---:R-:W-:Y:S05]  /*1c10*/  @!P0 BRA `(.L_x_29) ;  /* 0x00000070005c8947 */ /* 0x004fea0003800000 */
.L_x_28:
[----:B------:R2:W-:Y:S01]  /*1c20*/  @!P3 SYNCS.ARRIVE.TRANS64 RZ, [UR17], R2 ;  /* 0x00000002ffffb9a7 */ /* 0x0005e20008000011 */
[----:B------:R-:W-:Y:S04]  /*1c30*/  BSSY.RECONVERGENT B0, `(.L_x_30) ;  /* 0x0000003000007945 */ /* 0x000fe80003800200 */
[----:B------:R-:W-:Y:S05]  /*1c40*/  @P2 BRA `(.L_x_31) ;  /* 0x0000000000042947 */ /* 0x000fea0003800000 */
[----:B------:R-:W-:Y:S05]  /*1c50*/  BPT.TRAP 0x1 ;  /* 0x000000040000795c */ /* 0x000fea0000300000 */
.L_x_31:
[----:B------:R-:W-:Y:S05]  /*1c60*/  BSYNC.RECONVERGENT B0 ;  /* 0x0000000000007941 */ /* 0x000fea0003800200 */
.L_x_30:
[----:B------:R-:W-:Y:S02]  /*1c70*/  UIADD3 UR7, UPT, UPT, UR6, 0x1, URZ ;  /* 0x0000000106077890 */ /* 0x000fe4000fffe0ff */
[----:B------:R-:W-:Y:S02]  /*1c80*/  ULEA UR16, UR6, UR4, 0xc ;  /* 0x0000000406107291 */ /* 0x000fe4000f8e60ff */
[----:B------:R-:W-:Y:S02]  /*1c90*/  UISETP.NE.AND UP0, UPT, UR7, 0xb, UPT ;  /* 0x0000000b0700788c */ /* 0x000fe4000bf05270 */
[----:B------:R-:W-:Y:S02]  /*1ca0*/  UIADD3 UR24, UP1, UPT, UR26, 0x80, URZ ;  /* 0x000000801a187890 */ /* 0x000fe4000ff3e0ff */
[----:B------:R-:W-:Y:S02]  /*1cb0*/  USEL UR9, URZ, 0x1, UP0 ;  /* 0x00000001ff097887 */ /* 0x000fe40008000000 */
[----:B------:R-:W-:Y:S02]  /*1cc0*/  USEL UR7, UR7, URZ, UP0 ;  /* 0x000000ff07077287 */ /* 0x000fe40008000000 */
[----:B------:R-:W-:Y:S02]  /*1cd0*/  USHF.L.U32 UR18, UR14, 0x6, URZ ;  /* 0x000000060e127899 */ /* 0x000fe400080006ff */
[----:B------:R-:W-:Y:S01]  /*1ce0*/  ULEA UR8, UR7, UR4, 0x3 ;  /* 0x0000000407087291 */ /* 0x000fe2000f8e18ff */
[----:B------:R-:W-:Y:S01]  /*1cf0*/  LOP3.LUT R12, R12, UR9, RZ, 0x3c, !PT ;  /* 0x000000090c0c7c12 */ /* 0x000fe2000f8e3cff */
[----:B------:R-:W-:Y:S02]  /*1d00*/  UIADD3 UR16, UPT, UPT, UR16, 0x7300, URZ ;  /* 0x0000730010107890 */ /* 0x000fe4000fffe0ff */
[----:B------:R-:W-:Y:S01]  /*1d10*/  UIADD3.X UR25, UPT, UPT, URZ, UR27, URZ, UP1, !UPT ;  /* 0x0000001bff197290 */ /* 0x000fe20008ffe4ff */
[----:B-1----:R-:W-:Y:S01]  /*1d20*/  SHF.L.U32 R0, R12, 0x1f, RZ ;  /* 0x0000001f0c007819 */ /* 0x002fe200000006ff */
[----:B------:R-:W-:Y:S02]  /*1d30*/  UIADD3 UR22, UP0, UPT, UR26, 0x180, URZ ;  /* 0x000001801a167890 */ /* 0x000fe4000ff1e0ff */
[----:B------:R-:W-:Y:S01]  /*1d40*/  UIADD3 UR14, UPT, UPT, UR14, 0x1, URZ ;  /* 0x000000010e0e7890 */ /* 0x000fe2000fffe0ff */
[----:B------:R3:W4:Y:S01]  /*1d50*/  SYNCS.PHASECHK.TRANS64.TRYWAIT P0, [UR8+0x58], R0 ;  /* 0x00005800ff0075a7 */ /* 0x0007220008001108 */
[----:B------:R-:W-:Y:S01]  /*1d60*/  UIMAD UR8, UR6, 0x3800, UR4 ;  /* 0x00003800060878a4 */ /* 0x000fe2000f8e0204 */
[----:B------:R-:W-:Y:S01]  /*1d70*/  UMOV UR28, 0x0 ;  /* 0x00000000001c7882 */ /* 0x000fe20000000000 */
[----:B------:R-:W-:Y:S01]  /*1d80*/  UMOV UR29, 0x10000000 ;  /* 0x10000000001d7882 */ /* 0x000fe20000000000 */
[----:B------:R-:W-:Y:S01]  /*1d90*/  UMOV UR19, UR35 ;  /* 0x0000002300137c82 */ /* 0x000fe20008000000 */
[----:B------:R-:W-:Y:S01]  /*1da0*/  UMOV UR20, UR36 ;  /* 0x0000002400147c82 */ /* 0x000fe20008000000 */
[----:B------:R-:W-:Y:S01]  /*1db0*/  UIADD3 UR8, UPT, UPT, UR8, 0x12300, URZ ;  /* 0x0001230008087890 */ /* 0x000fe2000fffe0ff */
[----:B------:R3:W-:Y:S01]  /*1dc0*/  UTMALDG.3D [UR16], [UR24], desc[UR28] ;  /* 0x00001c10180075b4 */ /* 0x0007e20008011000 */
[----:B------:R-:W-:Y:S01]  /*1dd0*/  UIADD3.X UR23, UPT, UPT, URZ, UR27, URZ, UP0, !UPT ;  /* 0x0000001bff177290 */ /* 0x000fe200087fe4ff */
[----:B------:R-:W-:Y:S01]  /*1de0*/  UMOV UR12, UR36 ;  /* 0x00000024000c7c82 */ /* 0x000fe20008000000 */
[----:B------:R-:W-:Y:S01]  /*1df0*/  UMOV UR9, UR17 ;  /* 0x0000001100097c82 */ /* 0x000fe20008000000 */
[----:B------:R-:W-:Y:S01]  /*1e00*/  UMOV UR10, UR18 ;  /* 0x00000012000a7c82 */ /* 0x000fe20008000000 */
[----:B------:R-:W-:Y:S01]  /*1e10*/  UISETP.NE.AND UP0, UPT, UR14, UR13, UPT ;  /* 0x0000000d0e00728c */ /* 0x000fe2000bf05270 */
[----:B------:R-:W-:Y:S04]  /*1e20*/  UMOV UR6, UR7 ;  /* 0x0000000700067c82 */ /* 0x000fe80008000000 */
[----:B------:R3:W-:Y:S04]  /*1e30*/  UTMALDG.3D [UR8], [UR22], desc[UR28] ;  /* 0x00001c08160075b4 */ /* 0x0007e80008011000 */
[----:B------:R-:W-:Y:S05]  /*1e40*/  BRA.U UP0, `(.L_x_32) ;  /* 0xfffffffd005c7547 */ /* 0x000fea000b83ffff */
.L_x_27:
[C---:B------:R-:W-:Y:S01]  /*1e50*/  LEA R3, R11.reuse, UR4, 0x3 ;  /* 0x000000040b037c11 */ /* 0x040fe2000f8e18ff */
[----:B------:R-:W-:Y:S01]  /*1e60*/  NOP ;  /* 0x0000000000007918 */ /* 0x000fe20000000000 */
[----:B-1-3--:R-:W-:Y:S02]  /*1e70*/  SHF.L.U32 R0, R10, 0x1f, RZ ;  /* 0x0000001f0a007819 */ /* 0x00afe400000006ff */
[----:B------:R-:W-:Y:S02]  /*1e80*/  LEA R5, R11, UR4, 0x4 ;  /* 0x000000040b057c11 */ /* 0x000fe4000f8e20ff */
[----:B--2-4-:R-:W1:Y:S02]  /*1e90*/  SYNCS.PHASECHK.TRANS64.TRYWAIT P0, [R3+URZ+0xd0], R0 ;  /* 0x0000d000030075a7 */ /* 0x014e6400080011ff */
[----:B-1----:R-:W-:Y:S05]  /*1ea0*/  @!P0 BRA `(.L_x_33) ;  /* 0x0000006c00d08947 */ /* 0x002fea0003800000 */
.L_x_111:
[----:B------:R-:W2:Y:S01]  /*1eb0*/  LDS.128 R4, [R5+0x160] ;  /* 0x0001600005047984 */ /* 0x000ea20000000c00 */
[----:B------:R-:W-:Y:S01]  /*1ec0*/  UISETP.GE.AND UP0, UPT, UR41, 0x1, UPT ;  /* 0x000000012900788c */ /* 0x000fe2000bf06270 */
[----:B------:R-:W-:Y:S01]  /*1ed0*/  @!PT LDS RZ, [RZ] ;  /* 0x00000000fffff984 */ /* 0x000fe20000000800 */
[----:B------:R-:W-:Y:S01]  /*1ee0*/  @!PT LDS RZ, [RZ] ;  /* 0x00000000fffff984 */ /* 0x000fe20000000800 */
[----:B------:R-:W-:Y:S01]  /*1ef0*/  @!PT LDS RZ, [RZ] ;  /* 0x00000000fffff984 */ /* 0x000fe20000000800 */
[----:B------:R-:W-:Y:S01]  /*1f00*/  @!PT LDS RZ, [RZ] ;  /* 0x00000000fffff984 */ /* 0x000fe20000000800 */
[----:B------:R3:W-:Y:S06]  /*1f10*/  MEMBAR.ALL.CTA ;  /* 0x0000000000007992 */ /* 0x0007ec0000008000 */
[----:B---3--:R-:W3:Y:S01]  /*1f20*/  FENCE.VIEW.ASYNC.S ;  /* 0x00000000000073c6 */ /* 0x008ee20000000000 */
[----:B--2---:R-:W-:-:S13]  /*1f30*/  LOP3.LUT P0, RZ, R6, 0x1, RZ, 0xc0, !PT ;  /* 0x0000000106ff7812 */ /* 0x004fda000780c0ff */
[----:B---3--:R-:W-:Y:S01]  /*1f40*/  VOTEU.ANY UP1, P0 ;  /* 0x0000000000ff7886 */ /* 0x008fe20000020100 */
[----:B------:R-:W-:-:S13]  /*1f50*/  PLOP3.LUT P0, PT, PT, PT, UP1, 0x80, 0x8 ;  /* 0x000000000008781c */ /* 0x000fda0003f0f018 */
[----:B-1----:R-:W-:Y:S02]  /*1f60*/  @P0 LOP3.LUT R0, R5, 0xffff, RZ, 0xc0, !PT ;  /* 0x0000ffff05000812 */ /* 0x002fe400078ec0ff */
[----:B------:R-:W-:Y:S02]  /*1f70*/  @P0 MOV R2, R4 ;  /* 0x0000000400020202 */ /* 0x000fe40000000f00 */
[----:B------:R-:W-:Y:S01]  /*1f80*/  @P0 R2UR UR8, R0 ;  /* 0x00000000000802ca */ /* 0x000fe200000e0000 */
[----:B------:R-:W-:Y:S01]  /*1f90*/  VIADD R0, R3, 0xe0 ;  /* 0x000000e003007836 */ /* 0x000fe20000000000 */
[----:B------:R-:W-:Y:S02]  /*1fa0*/  @P0 SHF.R.U32.HI R4, RZ, 0x10, R5 ;  /* 0x00000010ff040819 */ /* 0x000fe40000011605 */
[----:B------:R-:W-:Y:S02]  /*1fb0*/  @P0 R2UR UR9, R2 ;  /* 0x00000000020902ca */ /* 0x000fe400000e0000 */
[----:B------:R-:W-:-:S02]  /*1fc0*/  PRMT R0, RZ, 0x654, R0 ;  /* 0x00000654ff007816 */ /* 0x000fc40000000000 */
[----:B------:R-:W-:Y:S02]  /*1fd0*/  @P0 R2UR UR6, R4 ;  /* 0x00000000040602ca */ /* 0x000fe400000e0000 */
[----:B------:R1:W-:Y:S03]  /*1fe0*/  SYNCS.ARRIVE.TRANS64.RED.A1T0 RZ, [R0+URZ], RZ ;  /* 0x000000ff00ff79a7 */ /* 0x0003e600081004ff */
[----:B------:R-:W-:-:S04]  /*1ff0*/  @UP1 UMOV UR30, UR8 ;  /* 0x00000008001e1c82 */ /* 0x000fc80008000000 */
[----:B------:R-:W-:-:S04]  /*2000*/  @UP1 UMOV UR31, UR9 ;  /* 0x00000009001f1c82 */ /* 0x000fc80008000000 */
[----:B------:R-:W-:Y:S01]  /*2010*/  @UP1 UMOV UR36, UR6 ;  /* 0x0000000600241c82 */ /* 0x000fe20008000000 */
[----:B------:R-:W-:Y:S05]  /*2020*/  BRA.U !UP0, `(.L_x_34) ;  /* 0x0000000108d47547 */ /* 0x000fea000b800000 */
[----:B------:R-:W2:Y:S01]  /*2030*/  LDCU.128 UR16, c[0x0][0xb10] ;  /* 0x00016200ff1077ac */ /* 0x000ea20008000c00 */
[----:B------:R-:W3:Y:S01]  /*2040*/  LDCU UR24, c[0x0][0xb20] ;  /* 0x00016400ff1877ac */ /* 0x000ee20008000800 */
[----:B------:R-:W4:Y:S01]  /*2050*/  LDCU UR20, c[0x0][0xb0c] ;  /* 0x00016180ff1477ac */ /* 0x000f220008000800 */
[----:B------:R-:W1:Y:S01]  /*2060*/  LDCU.64 UR10, c[0x0][0xb28] ;  /* 0x00016500ff0a77ac */ /* 0x000e620008000a00 */
[----:B------:R-:W-:Y:S02]  /*2070*/  UISETP.NE.AND UP3, UPT, UR41, 0x1, UPT ;  /* 0x000000012900788c */ /* 0x000fe4000bf65270 */
[----:B--2---:R-:W-:Y:S02]  /*2080*/  UIMAD.WIDE.U32 UR8, UR37, UR19, URZ ;  /* 0x00000013250872a5 */ /* 0x004fe4000f8e00ff */
[----:B------:R-:W-:Y:S02]  /*2090*/  UIMAD.WIDE.U32 UR12, UR38, UR16, URZ ;  /* 0x00000010260c72a5 */ /* 0x000fe4000f8e00ff */
[----:B------:R-:W-:-:S02]  /*20a0*/  UISETP.NE.AND UP0, UPT, UR18, 0x1, UPT ;  /* 0x000000011200788c */ /* 0x000fc4000bf05270 */
[----:B------:R-:W-:Y:S01]  /*20b0*/  UIMAD.WIDE.U32 UR22, UR30, UR19, URZ ;  /* 0x000000131e1672a5 */ /* 0x000fe2000f8e00ff */
[----:B------:R-:W-:Y:S02]  /*20c0*/  UMOV UR8, UR9 ;  /* 0x0000000900087c82 */ /* 0x000fe40008000000 */
[----:B------:R-:W-:Y:S01]  /*20d0*/  UMOV UR6, UR13 ;  /* 0x0000000d00067c82 */ /* 0x000fe20008000000 */
[----:B---3--:R-:W-:Y:S02]  /*20e0*/  USHF.R.U32.HI UR8, URZ, UR24, UR8 ;  /* 0x00000018ff087299 */ /* 0x008fe40008011608 */
[----:B----4-:R-:W-:Y:S02]  /*20f0*/  UISETP.NE.AND UP2, UPT, UR20, 0x1, UPT ;  /* 0x000000011400788c */ /* 0x010fe4000bf45270 */
[----:B------:R-:W-:Y:S02]  /*2100*/  USHF.R.U32.HI UR6, URZ, UR17, UR6 ;  /* 0x00000011ff067299 */ /* 0x000fe40008011606 */
[----:B------:R-:W-:-:S02]  /*2110*/  USEL UR8, UR37, UR8, !UP0 ;  /* 0x0000000825087287 */ /* 0x000fc4000c000000 */
[----:B------:R-:W-:Y:S02]  /*2120*/  USEL UR9, UR38, UR6, !UP2 ;  /* 0x0000000626097287 */ /* 0x000fe4000d000000 */
[----:B-1----:R-:W-:Y:S01]  /*2130*/  UIMAD.WIDE.U32 UR12, UR8, UR10, URZ ;  /* 0x0000000a080c72a5 */ /* 0x002fe2000f8e00ff */
[----:B------:R-:W-:Y:S01]  /*2140*/  UMOV UR6, UR23 ;  /* 0x0000001700067c82 */ /* 0x000fe20008000000 */
[----:B------:R-:W-:Y:S02]  /*2150*/  UIMAD.WIDE.U32 UR14, UR31, UR16, URZ ;  /* 0x000000101f0e72a5 */ /* 0x000fe4000f8e00ff */
[----:B------:R-:W-:-:S03]  /*2160*/  UIMAD.WIDE.U32 UR22, UR9, UR10, URZ ;  /* 0x0000000a091672a5 */ /* 0x000fc6000f8e00ff */
[----:B------:R-:W-:Y:S01]  /*2170*/  UMOV UR12, UR13 ;  /* 0x0000000d000c7c82 */ /* 0x000fe20008000000 */
[----:B------:R-:W-:Y:S02]  /*2180*/  USHF.R.U32.HI UR6, URZ, UR24, UR6 ;  /* 0x00000018ff067299 */ /* 0x000fe40008011606 */
[----:B------:R-:W-:Y:S01]  /*2190*/  @UP3 USHF.R.U32.HI UR8, URZ, UR11, UR12 ;  /* 0x0000000bff083299 */ /* 0x000fe2000801160c */
[----:B------:R-:W-:Y:S01]  /*21a0*/  UMOV UR14, UR15 ;  /* 0x0000000f000e7c82 */ /* 0x000fe20008000000 */
[----:B------:R-:W-:Y:S01]  /*21b0*/  UMOV UR22, UR23 ;  /* 0x0000001700167c82 */ /* 0x000fe20008000000 */
[----:B------:R-:W-:Y:S02]  /*21c0*/  USHF.R.U32.HI UR17, URZ, UR17, UR14 ;  /* 0x00000011ff117299 */ /* 0x000fe4000801160e */
[----:B------:R-:W-:Y:S02]  /*21d0*/  USEL UR6, UR30, UR6, !UP0 ;  /* 0x000000061e067287 */ /* 0x000fe4000c000000 */
[----:B------:R-:W-:-:S02]  /*21e0*/  @UP3 USHF.R.U32.HI UR9, URZ, UR11, UR22 ;  /* 0x0000000bff093299 */ /* 0x000fc40008011616 */
[----:B------:R-:W-:Y:S02]  /*21f0*/  UIMAD UR12, UR41, UR8, URZ ;  /* 0x00000008290c72a4 */ /* 0x000fe4000f8e02ff */
[----:B------:R-:W-:Y:S02]  /*2200*/  USEL UR8, UR31, UR17, !UP2 ;  /* 0x000000111f087287 */ /* 0x000fe4000d000000 */
[----:B------:R-:W-:Y:S02]  /*2210*/  UIMAD UR14, UR41, UR9, URZ ;  /* 0x00000009290e72a4 */ /* 0x000fe4000f8e02ff */
[----:B------:R-:W-:Y:S02]  /*2220*/  UISETP.GE.AND UP0, UPT, UR6, UR12, UPT ;  /* 0x0000000c0600728c */ /* 0x000fe4000bf06270 */
[----:B------:R-:W-:Y:S02]  /*2230*/  UIMAD.WIDE.U32 UR12, UR6, UR10, URZ ;  /* 0x0000000a060c72a5 */ /* 0x000fe4000f8e00ff */
[----:B------:R-:W-:-:S02]  /*2240*/  UISETP.GE.OR UP0, UPT, UR8, UR14, UP0 ;  /* 0x0000000e0800728c */ /* 0x000fc40008706670 */
        /* <DEDUP_REMOVED lines=19> */
.L_x_34:
[----:B------:R-:W2:Y:S02]  /*2380*/  LDCU UR6, c[0x0][0xb30] ;  /* 0x00016600ff0677ac */ /* 0x000ea40008000800 */
[----:B--2---:R-:W-:-:S09]  /*2390*/  UISETP.NE.AND UP0, UPT, UR6, 0x1, UPT ;  /* 0x000000010600788c */ /* 0x004fd2000bf05270 */
[----:B------:R-:W-:Y:S05]  /*23a0*/  BRA.U UP0, `(.L_x_35) ;  /* 0x0000000100447547 */ /* 0x000fea000b800000 */
[----:B------:R-:W2:Y:S01]  /*23b0*/  LDCU.128 UR12, c[0x0][0xb10] ;  /* 0x00016200ff0c77ac */ /* 0x000ea20008000c00 */
[----:B------:R-:W3:Y:S01]  /*23c0*/  LDCU UR16, c[0x0][0xb0c] ;  /* 0x00016180ff1077ac */ /* 0x000ee20008000800 */
[----:B------:R-:W4:Y:S01]  /*23d0*/  LDCU UR17, c[0x0][0xb20] ;  /* 0x00016400ff1177ac */ /* 0x000f220008000800 */
[----:B--2---:R-:W-:Y:S02]  /*23e0*/  UIMAD.WIDE.U32 UR10, UR31, UR12, URZ ;  /* 0x0000000c1f0a72a5 */ /* 0x004fe4000f8e00ff */
[----:B------:R-:W-:Y:S02]  /*23f0*/  UIMAD.WIDE.U32 UR8, UR30, UR15, URZ ;  /* 0x0000000f1e0872a5 */ /* 0x000fe4000f8e00ff */
[----:B---3--:R-:W-:Y:S02]  /*2400*/  UISETP.NE.AND UP2, UPT, UR16, 0x1, UPT ;  /* 0x000000011000788c */ /* 0x008fe4000bf45270 */
[----:B------:R-:W-:Y:S01]  /*2410*/  UISETP.NE.AND UP0, UPT, UR14, 0x1, UPT ;  /* 0x000000010e00788c */ /* 0x000fe2000bf05270 */
[----:B------:R-:W-:-:S02]  /*2420*/  UMOV UR10, UR11 ;  /* 0x0000000b000a7c82 */ /* 0x000fc40008000000 */
[----:B------:R-:W-:Y:S01]  /*2430*/  UMOV UR6, UR9 ;  /* 0x0000000900067c82 */ /* 0x000fe20008000000 */
[----:B------:R-:W-:Y:S02]  /*2440*/  USHF.R.U32.HI UR10, URZ, UR13, UR10 ;  /* 0x0000000dff0a7299 */ /* 0x000fe4000801160a */
[----:B----4-:R-:W-:Y:S02]  /*2450*/  USHF.R.U32.HI UR6, URZ, UR17, UR6 ;  /* 0x00000011ff067299 */ /* 0x010fe40008011606 */
[----:B------:R-:W-:Y:S02]  /*2460*/  USEL UR8, UR31, UR10, !UP2 ;  /* 0x0000000a1f087287 */ /* 0x000fe4000d000000 */
[----:B------:R-:W-:-:S04]  /*2470*/  USEL UR6, UR30, UR6, !UP0 ;  /* 0x000000061e067287 */ /* 0x000fc8000c000000 */
[----:B------:R-:W-:Y:S02]  /*2480*/  UIADD3 UR9, UPT, UPT, UR8, -UR6, URZ ;  /* 0x8000000608097290 */ /* 0x000fe4000fffe0ff */
[----:B------:R-:W-:Y:S02]  /*2490*/  UIADD3 UR6, UPT, UPT, -UR8, UR6, URZ ;  /* 0x0000000608067290 */ /* 0x000fe4000fffe1ff */
[----:B------:R-:W-:Y:S02]  /*24a0*/  UIMAD UR30, UR9, UR14, UR30 ;  /* 0x0000000e091e72a4 */ /* 0x000fe4000f8e021e */
[----:B------:R-:W-:-:S12]  /*24b0*/  UIMAD UR31, UR6, UR16, UR31 ;  /* 0x00000010061f72a4 */ /* 0x000fd8000f8e021f */
.L_x_35:
[----:B------:R-:W-:Y:S01]  /*24c0*/  VIADD R11, R11, 0x1 ;  /* 0x000000010b0b7836 */ /* 0x000fe20000000000 */
[----:B------:R-:W-:Y:S01]  /*24d0*/  PLOP3.LUT P1, PT, PT, PT, PT, 0x80, 0x8 ;  /* 0x000000000008781c */ /* 0x000fe20003f2f070 */
[----:B------:R-:W-:Y:S02]  /*24e0*/  UIADD3 UR46, UPT, UPT, UR31, UR58, URZ ;  /* 0x0000003a1f2e7290 */ /* 0x000fe4000fffe0ff */
[----:B------:R-:W-:Y:S01]  /*24f0*/  UIADD3 UR47, UPT, UPT, UR30, UR57, URZ ;  /* 0x000000391e2f7290 */ /* 0x000fe2000fffe0ff */
[----:B------:R-:W-:-:S04]  /*2500*/  ISETP.NE.AND P0, PT, R11, 0x2, PT ;  /* 0x000000020b00780c */ /* 0x000fc80003f05270 */
[----:B------:R-:W-:Y:S02]  /*2510*/  SEL R3, RZ, 0x1, P0 ;  /* 0x00000001ff037807 */ /* 0x000fe40000000000 */
[----:B------:R-:W-:Y:S02]  /*2520*/  SEL R11, R11, RZ, P0 ;  /* 0x000000ff0b0b7207 */ /* 0x000fe40000000000 */
[----:B------:R-:W-:Y:S01]  /*2530*/  LOP3.LUT R10, R10, R3, RZ, 0x3c, !PT ;  /* 0x000000030a0a7212 */ /* 0x000fe200078e3cff */
[----:B------:R-:W-:Y:S06]  /*2540*/  BRA.U UP1, `(.L_x_36) ;  /* 0xfffffff1016c7547 */ /* 0x000fec000b83ffff */
[----:B------:R-:W-:Y:S01]  /*2550*/  UIADD3 UR8, UPT, UPT, UR4, 0x58, URZ ;  /* 0x0000005804087890 */ /* 0x000fe2000fffe0ff */
[----:B------:R-:W-:-:S03]  /*2560*/  SHF.L.U32 R3, R12, 0x1f, RZ ;  /* 0x0000001f0c037819 */ /* 0x000fc600000006ff */
[----:B------:R-:W-:-:S09]  /*2570*/  ULEA UR4, UR7, UR8, 0x3 ;  /* 0x0000000807047291 */ /* 0x000fd2000f8e18ff */
[----:B------:R-:W2:Y:S02]  /*2580*/  SYNCS.PHASECHK.TRANS64.TRYWAIT P0, [UR4], R3 ;  /* 0x00000003ff0075a7 */ /* 0x000ea40008001104 */
[----:B--2---:R-:W-:Y:S05]  /*2590*/  @!P0 BRA `(.L_x_37) ;  /* 0x0000006800288947 */ /* 0x004fea0003800000 */
.L_x_113:
[----:B------:R-:W-:-:S04]  /*25a0*/  UIADD3 UR4, UPT, UPT, UR7, 0x1, URZ ;  /* 0x0000000107047890 */ /* 0x000fc8000fffe0ff */
[----:B------:R-:W-:-:S04]  /*25b0*/  UISETP.NE.AND UP0, UPT, UR4, 0xb, UPT ;  /* 0x0000000b0400788c */ /* 0x000fc8000bf05270 */
[----:B------:R-:W-:Y:S02]  /*25c0*/  USEL UR6, URZ, 0x1, UP0 ;  /* 0x00000001ff067887 */ /* 0x000fe40008000000 */
[----:B------:R-:W-:-:S04]  /*25d0*/  USEL UR4, UR4, URZ, UP0 ;  /* 0x000000ff04047287 */ /* 0x000fc80008000000 */
[----:B------:R-:W-:Y:S01]  /*25e0*/  ULEA UR5, UR4, UR8, 0x3 ;  /* 0x0000000804057291 */ /* 0x000fe2000f8e18ff */
[----:B------:R-:W-:-:S04]  /*25f0*/  LOP3.LUT R2, R12, UR6, RZ, 0x3c, !PT ;  /* 0x000000060c027c12 */ /* 0x000fc8000f8e3cff */
[----:B-1----:R-:W-:-:S04]  /*2600*/  SHF.L.U32 R3, R2, 0x1f, RZ ;  /* 0x0000001f02037819 */ /* 0x002fc800000006ff */
[----:B------:R-:W1:Y:S02]  /*2610*/  SYNCS.PHASECHK.TRANS64.TRYWAIT P0, [UR5], R3 ;  /* 0x00000003ff0075a7 */ /* 0x000e640008001105 */
[----:B-1----:R-:W-:Y:S05]  /*2620*/  @!P0 BRA `(.L_x_38) ;  /* 0x00000068001c8947 */ /* 0x002fea0003800000 */
.L_x_115:
        /* <DEDUP_REMOVED lines=9> */
.L_x_117:
        /* <DEDUP_REMOVED lines=9> */
.L_x_119:
        /* <DEDUP_REMOVED lines=9> */
.L_x_121:
        /* <DEDUP_REMOVED lines=9> */
.L_x_123:
        /* <DEDUP_REMOVED lines=9> */
.L_x_125:
        /* <DEDUP_REMOVED lines=9> */
.L_x_127:
        /* <DEDUP_REMOVED lines=9> */
.L_x_129:
        /* <DEDUP_REMOVED lines=9> */
.L_x_131:
[----:B------:R-:W-:-:S04]  /*2ab0*/  UIADD3 UR4, UPT, UPT, UR4, 0x1, URZ ;  /* 0x0000000104047890 */ /* 0x000fc8000fffe0ff */
[----:B------:R-:W-:-:S04]  /*2ac0*/  UISETP.NE.AND UP0, UPT, UR4, 0xb, UPT ;  /* 0x0000000b0400788c */ /* 0x000fc8000bf05270 */
[----:B------:R-:W-:Y:S02]  /*2ad0*/  USEL UR5, URZ, 0x1, UP0 ;  /* 0x00000001ff057887 */ /* 0x000fe40008000000 */
[----:B------:R-:W-:-:S04]  /*2ae0*/  USEL UR4, UR4, URZ, UP0 ;  /* 0x000000ff04047287 */ /* 0x000fc80008000000 */
[----:B------:R-:W-:Y:S01]  /*2af0*/  ULEA UR4, UR4, UR8, 0x3 ;  /* 0x0000000804047291 */ /* 0x000fe2000f8e18ff */
[----:B-1----:R-:W-:-:S04]  /*2b00*/  LOP3.LUT R3, R2, UR5, RZ, 0x3c, !PT ;  /* 0x0000000502037c12 */ /* 0x002fc8000f8e3cff */
[----:B------:R-:W-:Y:S01]  /*2b10*/  SHF.L.U32 R3, R3, 0x1f, RZ ;  /* 0x0000001f03037819 */ /* 0x000fe200000006ff */
[----:B------:R-:W-:-:S07]  /*2b20*/  IMAD.U32 R0, RZ, RZ, UR4 ;  /* 0x00000004ff007e24 */ /* 0x000fce000f8e00ff */
.L_x_47:
[----:B-1----:R1:W2:Y:S02]  /*2b30*/  SYNCS.PHASECHK.TRANS64.TRYWAIT P0, [R0+URZ], R3 ;  /* 0x00000003000075a7 */ /* 0x0022a400080011ff */
[----:B--2---:R-:W-:Y:S05]  /*2b40*/  @!P0 NANOSLEEP.SYNCS 0x989680 ;  /* 0x009896800000895d */ /* 0x004fea0003900000 */
[----:B------:R-:W2:Y:S02]  /*2b50*/  @!P0 SYNCS.PHASECHK.TRANS64 P0, [R0+URZ], R3 ;  /* 0x00000003000085a7 */ /* 0x000ea400080010ff */
[----:B--2---:R-:W-:Y:S05]  /*2b60*/  @P0 EXIT ;  /* 0x000000000000094d */ /* 0x004fea0003800000 */
[----:B------:R-:W-:Y:S05]  /*2b70*/  BRA `(.L_x_47) ;  /* 0xfffffffc00ec7947 */ /* 0x000fea000383ffff */
.L_x_18:
[----:B------:R-:W-:-:S04]  /*2b80*/  UISETP.NE.AND UP0, UPT, UR5, URZ, UPT ;  /* 0x000000ff0500728c */ /* 0x000fc8000bf05270 */
[----:B------:R-:W-:-:S09]  /*2b90*/  UISETP.NE.OR UP0, UPT, UR18, 0x1, UP0 ;  /* 0x000000011200788c */ /* 0x000fd20008705670 */
[----:B------:R-:W-:Y:S05]  /*2ba0*/  BRA.U UP0, `(.L_x_48) ;  /* 0x0000000500487547 */ /* 0x000fea000b800000 */
[----:B------:R-:W-:Y:S01]  /*2bb0*/  UMOV UR6, 0x400 ;  /* 0x0000040000067882 */ /* 0x000fe20000000000 */
[----:B------:R-:W-:Y:S01]  /*2bc0*/  ISETP.NE.AND P2, PT, R0, RZ, PT ;  /* 0x000000ff0000720c */ /* 0x000fe20003f45270 */
[----:B------:R-:W-:Y:S01]  /*2bd0*/  IMAD.MOV.U32 R12, RZ, RZ, 0x1 ;  /* 0x00000001ff0c7424 */ /* 0x000fe200078e00ff */
[----:B------:R-:W-:Y:S02]  /*2be0*/  CS2R R10, SRZ ;  /* 0x00000000000a7805 */ /* 0x000fe4000001ff00 */
[----:B------:R-:W-:Y:S01]  /*2bf0*/  CS2R R8, SRZ ;  /* 0x0000000000087805 */ /* 0x000fe2000001ff00 */
[----:B------:R-:W-:-:S03]  /*2c00*/  ULEA UR6, UR5, UR6, 0x18 ;  /* 0x0000000605067291 */ /* 0x000fc6000f8ec0ff */
[----:B------:R-:W-:-:S09]  /*2c10*/  UMOV UR5, URZ ;  /* 0x000000ff00057c82 */ /* 0x000fd20008000000 */
.L_x_52:
[----:B------:R-:W-:Y:S02]  /*2c20*/  LEA R2, R8, UR6, 0x3 ;  /* 0x0000000608027c11 */ /* 0x000fe4000f8e18ff */
[----:B------:R-:W-:-:S03]  /*2c30*/  SHF.L.U32 R5, R9, 0x1f, RZ ;  /* 0x0000001f09057819 */ /* 0x000fc600000006ff */
[----:B------:R-:W-:Y:S01]  /*2c40*/  VIADD R4, R2, 0x140 ;  /* 0x0000014002047836 */ /* 0x000fe20000000000 */
[----:B------:R-:W2:Y:S02]  /*2c50*/  SYNCS.PHASECHK.TRANS64.TRYWAIT P0, [R2+URZ+0x130], R5 ;  /* 0x00013005020075a7 */ /* 0x000ea400080011ff */
[----:B--2---:R-:W-:Y:S05]  /*2c60*/  @!P0 BRA `(.L_x_49) ;  /* 0x0000006400648947 */ /* 0x004fea0003800000 */
.L_x_132:
[----:B------:R-:W-:Y:S01]  /*2c70*/  ULEA UR4, UR5, UR6, 0x3 ;  /* 0x0000000605047291 */ /* 0x000fe2000f8e18ff */
[----:B------:R-:W-:Y:S02]  /*2c80*/  PRMT R4, RZ, 0x654, R4 ;  /* 0x00000654ff047816 */ /* 0x000fe40000000004 */
[----:B--2---:R-:W-:Y:S01]  /*2c90*/  SHF.L.U32 R5, R12, 0x1f, RZ ;  /* 0x0000001f0c057819 */ /* 0x004fe200000006ff */
[----:B------:R-:W-:Y:S01]  /*2ca0*/  UIADD3 UR7, UPT, UPT, UR4, 0xd0, URZ ;  /* 0x000000d004077890 */ /* 0x000fe2000fffe0ff */
[----:B------:R2:W-:Y:S05]  /*2cb0*/  SYNCS.ARRIVE.TRANS64.RED.A1T0 RZ, [R4+URZ], RZ ;  /* 0x000000ff04ff79a7 */ /* 0x0005ea00081004ff */
[----:B------:R-:W-:Y:S01]  /*2cc0*/  IMAD.U32 R7, RZ, RZ, UR7 ;  /* 0x00000007ff077e24 */ /* 0x000fe2000f8e00ff */
[----:B------:R-:W3:Y:S04]  /*2cd0*/  SYNCS.PHASECHK.TRANS64.TRYWAIT P0, [UR4+0xe0], R5 ;  /* 0x0000e005ff0075a7 */ /* 0x000ee80008001104 */
[----:B------:R-:W-:Y:S01]  /*2ce0*/  PRMT R6, R0, 0x654, R7 ;  /* 0x0000065400067816 */ /* 0x000fe20000000007 */
[----:B--2---:R-:W-:Y:S01]  /*2cf0*/  @!P2 IMAD.MOV.U32 R4, RZ, RZ, 0x10 ;  /* 0x00000010ff04a424 */ /* 0x004fe200078e00ff */
[----:B---3--:R-:W-:Y:S06]  /*2d00*/  @!P0 BRA `(.L_x_50) ;  /* 0x0000006400508947 */ /* 0x008fec0003800000 */
.L_x_134:
[----:B------:R-:W-:Y:S01]  /*2d10*/  ULEA UR8, UR5, UR6, 0x4 ;  /* 0x0000000605087291 */ /* 0x000fe2000f8e20ff */
[----:B------:R-:W-:Y:S01]  /*2d20*/  SEL R3, R6, R3, !P2 ;  /* 0x0000000306037207 */ /* 0x000fe20005000000 */
[----:B------:R-:W-:Y:S01]  /*2d30*/  UIADD3 UR9, UPT, UPT, UR4, 0xd0, URZ ;  /* 0x000000d004097890 */ /* 0x000fe2000fffe0ff */
[----:B--2---:R-:W-:Y:S01]  /*2d40*/  LEA R2, R11, UR6, 0x3 ;  /* 0x000000060b027c11 */ /* 0x004fe2000f8e18ff */
[----:B------:R-:W-:Y:S01]  /*2d50*/  UIADD3 UR8, UPT, UPT, UR8, 0x160, URZ ;  /* 0x0000016008087890 */ /* 0x000fe2000fffe0ff */
[----:B------:R-:W-:Y:S01]  /*2d60*/  SHF.L.U32 R5, R10, 0x1f, RZ ;  /* 0x0000001f0a057819 */ /* 0x000fe200000006ff */
[----:B------:R2:W-:Y:S01]  /*2d70*/  @!P2 SYNCS.ARRIVE.TRANS64.RED RZ, [R3+URZ], R4 ;  /* 0x0000000403ffa9a7 */ /* 0x0005e200080004ff */
[----:B------:R-:W-:Y:S01]  /*2d80*/  UIADD3 UR4, UPT, UPT, UR5, 0x1, URZ ;  /* 0x0000000105047890 */ /* 0x000fe2000fffe0ff */
[----:B------:R-:W-:-:S03]  /*2d90*/  VIADD R8, R8, 0x1 ;  /* 0x0000000108087836 */ /* 0x000fc60000000000 */
[----:B------:R-:W-:Y:S02]  /*2da0*/  UISETP.NE.AND UP0, UPT, UR4, 0x2, UPT ;  /* 0x000000020400788c */ /* 0x000fe4000bf05270 */
[----:B------:R-:W-:Y:S06]  /*2db0*/  UGETNEXTWORKID.BROADCAST [UR8], [UR9] ;  /* 0x00000000080073ca */ /* 0x000fec0008000100 */
[----:B------:R-:W-:Y:S01]  /*2dc0*/  USEL UR7, URZ, 0x1, UP0 ;  /* 0x00000001ff077887 */ /* 0x000fe20008000000 */
[----:B------:R-:W-:Y:S01]  /*2dd0*/  ISETP.NE.AND P0, PT, R8, 0x2, PT ;  /* 0x000000020800780c */ /* 0x000fe20003f05270 */
[----:B------:R-:W-:Y:S01]  /*2de0*/  USEL UR5, UR4, URZ, UP0 ;  /* 0x000000ff04057287 */ /* 0x000fe20008000000 */
[----:B------:R-:W3:Y:S03]  /*2df0*/  SYNCS.PHASECHK.TRANS64.TRYWAIT P1, [R2+URZ+0xd0], R5 ;  /* 0x0000d005020075a7 */ /* 0x000ee600080211ff */
[----:B------:R-:W-:Y:S01]  /*2e00*/  LOP3.LUT R12, R12, UR7, RZ, 0x3c, !PT ;  /* 0x000000070c0c7c12 */ /* 0x000fe2000f8e3cff */
[----:B--23--:R-:W-:Y:S07]  /*2e10*/  @!P1 BRA `(.L_x_51) ;  /* 0x0000006400249947 */ /* 0x00cfee0003800000 */
.L_x_135:
[C---:B------:R-:W-:Y:S01]  /*2e20*/  LEA R4, R11.reuse, UR6, 0x4 ;  /* 0x000000060b047c11 */ /* 0x040fe2000f8e20ff */
[----:B--2---:R-:W-:Y:S01]  /*2e30*/  VIADD R2, R2, 0xe0 ;  /* 0x000000e002027836 */ /* 0x004fe20000000000 */
[----:B------:R-:W-:Y:S01]  /*2e40*/  SEL R8, R8, RZ, P0 ;  /* 0x000000ff08087207 */ /* 0x000fe20000000000 */
[----:B------:R-:W-:-:S03]  /*2e50*/  VIADD R11, R11, 0x1 ;  /* 0x000000010b0b7836 */ /* 0x000fc60000000000 */
[----:B------:R-:W2:Y:S01]  /*2e60*/  LDS.128 R4, [R4+0x160] ;  /* 0x0001600004047984 */ /* 0x000ea20000000c00 */
[----:B------:R-:W-:Y:S02]  /*2e70*/  PRMT R2, RZ, 0x654, R2 ;  /* 0x00000654ff027816 */ /* 0x000fe40000000002 */
[C---:B------:R-:W-:Y:S01]  /*2e80*/  ISETP.NE.AND P1, PT, R11.reuse, 0x2, PT ;  /* 0x000000020b00780c */ /* 0x040fe20003f25270 */
[----:B------:R-:W-:Y:S01]  /*2e90*/  @!PT LDS RZ, [RZ] ;  /* 0x00000000fffff984 */ /* 0x000fe20000000800 */
[----:B------:R-:W-:Y:S01]  /*2ea0*/  @!PT LDS RZ, [RZ] ;  /* 0x00000000fffff984 */ /* 0x000fe20000000800 */
[----:B------:R-:W-:Y:S01]  /*2eb0*/  @!PT LDS RZ, [RZ] ;  /* 0x00000000fffff984 */ /* 0x000fe20000000800 */
[----:B------:R-:W-:Y:S01]  /*2ec0*/  @!PT LDS RZ, [RZ] ;  /* 0x00000000fffff984 */ /* 0x000fe20000000800 */
[----:B------:R3:W-:Y:S06]  /*2ed0*/  MEMBAR.ALL.CTA ;  /* 0x0000000000007992 */ /* 0x0007ec0000008000 */
[----:B---3--:R-:W3:Y:S01]  /*2ee0*/  FENCE.VIEW.ASYNC.S ;  /* 0x00000000000073c6 */ /* 0x008ee20000000000 */
[----:B------:R-:W-:Y:S01]  /*2ef0*/  SEL R11, R11, RZ, P1 ;  /* 0x000000ff0b0b7207 */ /* 0x000fe20000800000 */
[----:B---3--:R3:W-:Y:S01]  /*2f00*/  SYNCS.ARRIVE.TRANS64.RED.A1T0 RZ, [R2+URZ], RZ ;  /* 0x000000ff02ff79a7 */ /* 0x0087e200081004ff */
[----:B--2---:R-:W-:-:S02]  /*2f10*/  LOP3.LUT P3, RZ, R6, 0x1, RZ, 0xc0, !PT ;  /* 0x0000000106ff7812 */ /* 0x004fc4000786c0ff */
[----:B------:R-:W-:-:S04]  /*2f20*/  SEL R5, RZ, 0x1, P1 ;  /* 0x00000001ff057807 */ /* 0x000fc80000800000 */
[----:B------:R-:W-:Y:S02]  /*2f30*/  LOP3.LUT R10, R10, R5, RZ, 0x3c, !PT ;  /* 0x000000050a0a7212 */ /* 0x000fe400078e3cff */
[----:B---3--:R-:W-:-:S04]  /*2f40*/  SEL R2, RZ, 0x1, P0 ;  /* 0x00000001ff027807 */ /* 0x008fc80000000000 */
[----:B------:R-:W-:Y:S01]  /*2f50*/  LOP3.LUT R9, R9, R2, RZ, 0x3c, !PT ;  /* 0x0000000209097212 */ /* 0x000fe200078e3cff */
[----:B------:R-:W-:Y:S06]  /*2f60*/  @P3 BRA `(.L_x_52) ;  /* 0xfffffffc002c3947 */ /* 0x000fec000383ffff */
[----:B------:R-:W-:Y:S01]  /*2f70*/  ULEA UR4, UR5, UR6, 0x3 ;  /* 0x0000000605047291 */ /* 0x000fe2000f8e18ff */
[----:B------:R-:W-:-:S08]  /*2f80*/  SHF.L.U32 R3, R12, 0x1f, RZ ;  /* 0x0000001f0c037819 */ /* 0x000fd000000006ff */
[----:B------:R-:W2:Y:S02]  /*2f90*/  SYNCS.PHASECHK.TRANS64 P0, [UR4+0xe0], R3 ;  /* 0x0000e003ff0075a7 */ /* 0x000ea40008001004 */
[----:B--2---:R-:W-:Y:S05]  /*2fa0*/  @P0 BRA `(.L_x_53) ;  /* 0x0000000000080947 */ /* 0x004fea0003800000 */
[----:B------:R-:W2:Y:S02]  /*2fb0*/  SYNCS.PHASECHK.TRANS64.TRYWAIT P0, [UR4+0xe0], R3 ;  /* 0x0000e003ff0075a7 */ /* 0x000ea40008001104 */
[----:B--2---:R-:W-:Y:S05]  /*2fc0*/  @!P0 BRA `(.L_x_54) ;  /* 0x0000006000cc8947 */ /* 0x004fea0003800000 */
.L_x_53:
[----:B------:R-:W-:-:S04]  /*2fd0*/  UIADD3 UR7, UPT, UPT, UR5, 0x1, URZ ;  /* 0x0000000105077890 */ /* 0x000fc8000fffe0ff */
[----:B------:R-:W-:-:S04]  /*2fe0*/  UISETP.NE.AND UP0, UPT, UR7, 0x2, UPT ;  /* 0x000000020700788c */ /* 0x000fc8000bf05270 */
[----:B------:R-:W-:Y:S02]  /*2ff0*/  USEL UR8, URZ, 0x1, UP0 ;  /* 0x00000001ff087887 */ /* 0x000fe40008000000 */
[----:B------:R-:W-:-:S04]  /*3000*/  USEL UR7, UR7, URZ, UP0 ;  /* 0x000000ff07077287 */ /* 0x000fc80008000000 */
[----:B------:R-:W-:Y:S01]  /*3010*/  ULEA UR7, UR7, UR6, 0x3 ;  /* 0x0000000607077291 */ /* 0x000fe2000f8e18ff */
[----:B--2---:R-:W-:-:S04]  /*3020*/  LOP3.LUT R3, R12, UR8, RZ, 0x3c, !PT ;  /* 0x000000080c037c12 */ /* 0x004fc8000f8e3cff */
[----:B------:R-:W-:-:S04]  /*3030*/  SHF.L.U32 R0, R3, 0x1f, RZ ;  /* 0x0000001f03007819 */ /* 0x000fc800000006ff */
[----:B------:R-:W2:Y:S02]  /*3040*/  SYNCS.PHASECHK.TRANS64 P0, [UR7+0xe0], R0 ;  /* 0x0000e000ff0075a7 */ /* 0x000ea40008001007 */
[----:B-12---:R-:W-:Y:S05]  /*3050*/  @P0 EXIT ;  /* 0x000000000000094d */ /* 0x006fea0003800000 */
[----:B------:R-:W-:Y:S02]  /*3060*/  SHF.L.U32 R3, R3, 0x1f, RZ ;  /* 0x0000001f03037819 */ /* 0x000fe400000006ff */
[----:B------:R-:W-:-:S07]  /*3070*/  MOV R0, UR7 ;  /* 0x0000000700007c02 */ /* 0x000fce0008000f00 */
.L_x_55:
[----:B-1----:R1:W2:Y:S02]  /*3080*/  SYNCS.PHASECHK.TRANS64.TRYWAIT P0, [R0+URZ+0xe0], R3 ;  /* 0x0000e003000075a7 */ /* 0x0022a400080011ff */
[----:B--2---:R-:W-:Y:S05]  /*3090*/  @!P0 NANOSLEEP.SYNCS 0x989680 ;  /* 0x009896800000895d */ /* 0x004fea0003900000 */
[----:B------:R-:W2:Y:S02]  /*30a0*/  @!P0 SYNCS.PHASECHK.TRANS64 P0, [R0+URZ+0xe0], R3 ;  /* 0x0000e003000085a7 */ /* 0x000ea400080010ff */
[----:B--2---:R-:W-:Y:S05]  /*30b0*/  @P0 EXIT ;  /* 0x000000000000094d */ /* 0x004fea0003800000 */
[----:B------:R-:W-:Y:S05]  /*30c0*/  BRA `(.L_x_55) ;  /* 0xfffffffc00ec7947 */ /* 0x000fea000383ffff */
.L_x_48:
[----:B------:R-:W-:-:S09]  /*30d0*/  UISETP.NE.AND UP0, UPT, UR18, URZ, UPT ;  /* 0x000000ff1200728c */ /* 0x000fd2000bf05270 */
[----:B------:R-:W-:Y:S05]  /*30e0*/  BRA.U UP0, `(.L_x_56) ;  /* 0x0000000d00907547 */ /* 0x000fea000b800000 */
[----:B------:R-:W-:Y:S01]  /*30f0*/  UMOV UR4, 0x40 ;  /* 0x0000004000047882 */ /* 0x000fe20000000000 */
[----:B------:R-:W-:Y:S01]  /*3100*/  NOP ;  /* 0x0000000000007918 */ /* 0x000fe20000000000 */
[----:B------:R-:W-:-:S03]  /*3110*/  ULEA UR6, UR5, UR4, 0x18 ;  /* 0x0000000405067291 */ /* 0x000fc6000f8ec0ff */
[----:B------:R-:W-:Y:S02]  /*3120*/  UMOV UR4, 0x400 ;  /* 0x0000040000047882 */ /* 0x000fe40000000000 */
[----:B------:R-:W-:-:S04]  /*3130*/  ULEA UR5, UR5, UR4, 0x18 ;  /* 0x0000000405057291 */ /* 0x000fc8000f8ec0ff */
[----:B------:R-:W2:Y:S02]  /*3140*/  LDS.U8 R0, [UR6+0x1c] ;  /* 0x00001c06ff007984 */ /* 0x000ea40008000000 */
[----:B--2---:R-:W-:-:S13]  /*3150*/  ISETP.NE.AND P0, PT, R0, RZ, PT ;  /* 0x000000ff0000720c */ /* 0x004fda0003f05270 */
[----:B------:R-:W-:Y:S05]  /*3160*/  @P0 BRA `(.L_x_57) ;  /* 0x0000000000580947 */ /* 0x000fea0003800000 */
[----:B------:R-:W-:-:S13]  /*3170*/  ELECT P0, URZ, PT ;  /* 0x0000000000ff782f */ /* 0x000fda0003800000 */
[----:B------:R-:W-:Y:S05]  /*3180*/  @!P0 BRA `(.L_x_58) ;  /* 0x0000000000608947 */ /* 0x000fea0003800000 */
[----:B------:R-:W-:Y:S01]  /*3190*/  UMOV UR4, 0x10 ;  /* 0x0000001000047882 */ /* 0x000fe20000000000 */
[----:B------:R-:W-:Y:S01]  /*31a0*/  HFMA2 R0, -RZ, RZ, 0, 5.9604644775390625e-08 ;  /* 0x00000001ff007431 */ /* 0x000fe200000001ff */
[----:B------:R-:W-:-:S03]  /*31b0*/  MOV R2, 0xffff ;  /* 0x0000ffff00027802 */ /* 0x000fc60000000f00 */
[----:B------:R-:W-:Y:S04]  /*31c0*/  DEPBAR.LE SB2, 0x36 ;  /* 0x0000ad800000791a */ /* 0x000fe80000000000 */
[----:B------:R-:W2:Y:S02]  /*31d0*/  UTCATOMSWS.FIND_AND_SET.ALIGN UP0, UR4, UR4 ;  /* 0x00000004000475e3 */ /* 0x000ea40008000800 */
[----:B--2---:R-:W-:Y:S01]  /*31e0*/  MOV R3, UR4 ;  /* 0x0000000400037c02 */ /* 0x004fe20008000f00 */
[----:B------:R-:W-:Y:S06]  /*31f0*/  BRA.U UP0, `(.L_x_59) ;  /* 0x0000000100187547 */ /* 0x000fec000b800000 */
.L_x_60:
[----:B------:R-:W-:Y:S05]  /*3200*/  NANOSLEEP 0x64 ;  /* 0x000000640000795d */ /* 0x000fea0003800000 */
[----:B------:R-:W-:-:S05]  /*3210*/  UMOV UR4, 0x10 ;  /* 0x0000001000047882 */ /* 0x000fca0000000000 */
[----:B------:R-:W-:Y:S04]  /*3220*/  DEPBAR.LE SB2, 0x36 ;  /* 0x0000ad800000791a */ /* 0x000fe80000000000 */
[----:B------:R-:W2:Y:S02]  /*3230*/  UTCATOMSWS.FIND_AND_SET.ALIGN UP0, UR4, UR4 ;  /* 0x00000004000475e3 */ /* 0x000ea40008000800 */
[----:B--2---:R-:W-:Y:S01]  /*3240*/  MOV R3, UR4 ;  /* 0x0000000400037c02 */ /* 0x004fe20008000f00 */
[----:B------:R-:W-:Y:S05]  /*3250*/  BRA.U !UP0, `(.L_x_60) ;  /* 0xfffffffd08e87547 */ /* 0x000fea000b83ffff */
.L_x_59:
[-C--:B------:R-:W-:Y:S02]  /*3260*/  SHF.L.U32 R2, R2, R3.reuse, RZ ;  /* 0x0000000302027219 */ /* 0x080fe400000006ff */
[----:B------:R-:W-:Y:S01]  /*3270*/  SHF.L.U32 R0, R0, R3, RZ ;  /* 0x0000000300007219 */ /* 0x000fe200000006ff */
[----:B------:R-:W-:Y:S02]  /*3280*/  IMAD.SHL.U32 R3, R3, 0x20, RZ ;  /* 0x0000002003037824 */ /* 0x000fe400078e00ff */
[----:B------:R2:W-:Y:S04]  /*3290*/  ATOMS.OR RZ, [UR6+0x14], R2 ;  /* 0x00001402ffff798c */ /* 0x0005e8000b000006 */
[----:B------:R2:W-:Y:S04]  /*32a0*/  ATOMS.OR RZ, [UR6+0x18], R0 ;  /* 0x00001800ffff798c */ /* 0x0005e8000b000006 */
[----:B------:R2:W-:Y:S01]  /*32b0*/  STS [UR5+0x180], R3 ;  /* 0x00018003ff007988 */ /* 0x0005e20008000805 */
[----:B------:R-:W-:Y:S05]  /*32c0*/  BRA `(.L_x_58) ;  /* 0x0000000000107947 */ /* 0x000fea0003800000 */
.L_x_57:
[----:B------:R-:W-:Y:S02]  /*32d0*/  MOV R0, 0xffffffff ;  /* 0xffffffff00007802 */ /* 0x000fe40000000f00 */
[----:B------:R-:W-:-:S03]  /*32e0*/  MOV R2, 0x3310 ;  /* 0x0000331000027802 */ /* 0x000fc60000000f00 */
[----:B------:R2:W-:Y:S04]  /*32f0*/  STS [UR5+0x180], R0 ;  /* 0x00018000ff007988 */ /* 0x0005e80008000805 */
[----:B-12--5:R-:W-:Y:S05]  /*3300*/  CALL.REL.NOINC `($__internal_1_$__cuda_sm10x_tcgen05_guardrail_trap_phase_invalid_during_alloc) ;  /* 0x00000064004c7944 */ /* 0x026fea0003c00000 */
.L_x_58:
[----:B------:R-:W-:Y:S05]  /*3310*/  WARPSYNC.ALL ;  /* 0x0000000000007948 */ /* 0x000fea0003800000 */
[----:B------:R-:W3:Y:S01]  /*3320*/  S2UR UR4, SR_CgaCtaId ;  /* 0x00000000000479c3 */ /* 0x000ee20000008800 */
[----:B------:R-:W-:Y:S01]  /*3330*/  UMOV UR18, 0x400 ;  /* 0x0000040000127882 */ /* 0x000fe20000000000 */
[----:B------:R-:W-:-:S06]  /*3340*/  NOP ;  /* 0x0000000000007918 */ /* 0x000fcc0000000000 */
[----:B------:R-:W-:Y:S06]  /*3350*/  BAR.ARV 0x6, 0xa0 ;  /* 0x0182800000007b1d */ /* 0x000fec0000002000 */
[----:B------:R-:W4:Y:S01]  /*3360*/  LDCU UR5, c[0x0][0x38c] ;  /* 0x00007180ff0577ac */ /* 0x000f220008000800 */
[----:B------:R-:W-:Y:S01]  /*3370*/  IMAD.MOV.U32 R11, RZ, RZ, 0x1 ;  /* 0x00000001ff0b7424 */ /* 0x000fe200078e00ff */
[----:B------:R-:W-:Y:S01]  /*3380*/  CS2R R8, SRZ ;  /* 0x0000000000087805 */ /* 0x000fe2000001ff00 */
[----:B------:R-:W-:Y:S01]  /*3390*/  IMAD.MOV.U32 R10, RZ, RZ, RZ ;  /* 0x000000ffff0a7224 */ /* 0x000fe200078e00ff */
[----:B------:R-:W1:Y:S01]  /*33a0*/  LDCU UR7, c[0x0][0x38c] ;  /* 0x00007180ff0777ac */ /* 0x000e620008000800 */
[----:B------:R-:W-:Y:S01]  /*33b0*/  UMOV UR21, URZ ;  /* 0x000000ff00157c82 */ /* 0x000fe20008000000 */
[----:B------:R-:W-:Y:S01]  /*33c0*/  UMOV UR14, URZ ;  /* 0x000000ff000e7c82 */ /* 0x000fe20008000000 */
[----:B---3--:R-:W-:Y:S01]  /*33d0*/  ULEA UR18, UR4, UR18, 0x18 ;  /* 0x0000001204127291 */ /* 0x008fe2000f8ec0ff */
[----:B------:R-:W-:Y:S01]  /*33e0*/  UMOV UR26, 0x0 ;  /* 0x00000000001a7882 */ /* 0x000fe20000000000 */
[----:B------:R-:W-:-:S02]  /*33f0*/  UMOV UR27, 0x4380010 ;  /* 0x04380010001b7882 */ /* 0x000fc40000000000 */
[----:B------:R-:W-:Y:S01]  /*3400*/  UIADD3 UR6, UPT, UPT, UR18, 0x12300, URZ ;  /* 0x0001230012067890 */ /* 0x000fe2000fffe0ff */
[----:B------:R-:W-:Y:S01]  /*3410*/  UMOV UR24, 0x0 ;  /* 0x0000000000187882 */ /* 0x000fe20000000000 */
[----:B------:R-:W-:Y:S01]  /*3420*/  UMOV UR25, 0x4380010 ;  /* 0x0438001000197882 */ /* 0x000fe20000000000 */
[----:B----4-:R-:W-:Y:S02]  /*3430*/  UIADD3 UR5, UPT, UPT, UR5, 0x3f, URZ ;  /* 0x0000003f05057890 */ /* 0x010fe4000fffe0ff */
[----:B--2---:R-:W2:Y:S02]  /*3440*/  LDS R0, [UR18+0x180] ;  /* 0x00018012ff007984 */ /* 0x004ea40008000800 */
[----:B------:R-:W-:Y:S02]  /*3450*/  USHF.R.S32.HI UR4, URZ, 0x1f, UR5 ;  /* 0x0000001fff047899 */ /* 0x000fe40008011405 */
[----:B-1----:R-:W-:Y:S02]  /*3460*/  UISETP.GE.AND UP4, UPT, UR7, 0x1, UPT ;  /* 0x000000010700788c */ /* 0x002fe4000bf86270 */
[----:B------:R-:W-:-:S02]  /*3470*/  ULEA.HI UR4, UR4, UR5, URZ, 0x6 ;  /* 0x0000000504047291 */ /* 0x000fc4000f8f30ff */
[----:B------:R-:W-:Y:S02]  /*3480*/  UIADD3 UR5, UPT, UPT, UR18, 0x7300, URZ ;  /* 0x0000730012057890 */ /* 0x000fe4000fffe0ff */
[----:B------:R-:W-:Y:S02]  /*3490*/  USHF.R.S32.HI UR23, URZ, 0x6, UR4 ;  /* 0x00000006ff177899 */ /* 0x000fe40008011404 */
[----:B------:R-:W-:Y:S02]  /*34a0*/  USHF.R.U32.HI UR5, URZ, 0x4, UR5 ;  /* 0x00000004ff057899 */ /* 0x000fe40008011605 */
[----:B------:R-:W-:Y:S02]  /*34b0*/  USHF.R.U32.HI UR4, URZ, 0x4, UR6 ;  /* 0x00000004ff047899 */ /* 0x000fe40008011606 */
[----:B------:R-:W-:Y:S02]  /*34c0*/  UISETP.LT.AND UP0, UPT, UR23, 0x1, UPT ;  /* 0x000000011700788c */ /* 0x000fe4000bf01270 */
[----:B------:R-:W-:-:S02]  /*34d0*/  ULOP3.LUT UR5, UR5, 0x3fff, URZ, 0xc0, !UPT ;  /* 0x00003fff05057892 */ /* 0x000fc4000f8ec0ff */
[----:B------:R-:W-:Y:S02]  /*34e0*/  ULOP3.LUT UR4, UR4, 0x3fff, URZ, 0xc0, !UPT ;  /* 0x00003fff04047892 */ /* 0x000fe4000f8ec0ff */
[----:B------:R-:W-:Y:S02]  /*34f0*/  USEL UR28, UR23, 0x1, !UP0 ;  /* 0x00000001171c7887 */ /* 0x000fe4000c000000 */
[----:B------:R-:W-:Y:S02]  /*3500*/  ULOP3.LUT UR20, UR5, 0x10000, URZ, 0xfc, !UPT ;  /* 0x0001000005147892 */ /* 0x000fe4000f8efcff */
[----:B------:R-:W-:Y:S02]  /*3510*/  ULOP3.LUT UR4, UR4, 0x10000, URZ, 0xfc, !UPT ;  /* 0x0001000004047892 */ /* 0x000fe4000f8efcff */
[----:B------:R-:W-:Y:S01]  /*3520*/  UIADD3 UR28, UPT, UPT, -UR28, URZ, URZ ;  /* 0x000000ff1c1c7290 */ /* 0x000fe2000fffe1ff */
[----:B--2---:R-:W-:-:S15]  /*3530*/  R2UR UR29, R0 ;  /* 0x00000000001d72ca */ /* 0x004fde00000e0000 */
.L_x_67:
[----:B------:R-:W-:Y:S02]  /*3540*/  LEA R0, R10, UR18, 0x3 ;  /* 0x000000120a007c11 */ /* 0x000fe4000f8e18ff */
[----:B------:R-:W-:Y:S02]  /*3550*/  SHF.L.U32 R5, R9, 0x1f, RZ ;  /* 0x0000001f09057819 */ /* 0x000fe400000006ff */
[----:B------:R-:W-:Y:S01]  /*3560*/  PLOP3.LUT P0, PT, PT, PT, UP4, 0x80, 0x8 ;  /* 0x000000000008781c */ /* 0x000fe20003f0f048 */
[----:B------:R-:W-:Y:S01]  /*3570*/  VIADD R3, R0, 0xe0 ;  /* 0x000000e000037836 */ /* 0x000fe20000000000 */
[----:B-1----:R-:W1:Y:S02]  /*3580*/  SYNCS.PHASECHK.TRANS64.TRYWAIT P1, [R0+URZ+0xd0], R5 ;  /* 0x0000d005000075a7 */ /* 0x002e6400080211ff */
[----:B-1-3--:R-:W-:Y:S09]  /*3590*/  @!P1 BRA `(.L_x_61) ;  /* 0x0000005c00709947 */ /* 0x00aff20003800000 */
.L_x_137:
[----:B------:R-:W-:Y:S01]  /*35a0*/  LEA R4, R10, UR18, 0x4 ;  /* 0x000000120a047c11 */ /* 0x000fe2000f8e20ff */
[----:B------:R-:W-:Y:S01]  /*35b0*/  @UP4 ULEA UR5, UR14, UR18, 0x3 ;  /* 0x000000120e054291 */ /* 0x000fe2000f8e18ff */
[----:B------:R-:W-:Y:S01]  /*35c0*/  PLOP3.LUT P2, PT, PT, PT, PT, 0x80, 0x8 ;  /* 0x000000000008781c */ /* 0x000fe20003f4f070 */
[----:B------:R-:W-:Y:S01]  /*35d0*/  ULEA UR22, UR21, UR18, 0x3 ;  /* 0x0000001215167291 */ /* 0x000fe2000f8e18ff */
[----:B------:R-:W-:Y:S02]  /*35e0*/  PRMT R3, RZ, 0x654, R3 ;  /* 0x00000654ff037816 */ /* 0x000fe40000000003 */
[----:B-1----:R-:W1:Y:S01]  /*35f0*/  LDS.128 R4, [R4+0x160] ;  /* 0x0001600004047984 */ /* 0x002e620000000c00 */
[----:B------:R-:W-:Y:S02]  /*3600*/  @P0 SHF.L.U32 R2, R8, 0x1f, RZ ;  /* 0x0000001f08020819 */ /* 0x000fe400000006ff */
[----:B------:R-:W-:Y:S01]  /*3610*/  SHF.L.U32 R0, R11, 0x1f, RZ ;  /* 0x0000001f0b007819 */ /* 0x000fe200000006ff */
[----:B------:R-:W-:Y:S01]  /*3620*/  @!PT LDS RZ, [RZ] ;  /* 0x00000000fffff984 */ /* 0x000fe20000000800 */
[----:B------:R-:W-:Y:S01]  /*3630*/  @!PT LDS RZ, [RZ] ;  /* 0x00000000fffff984 */ /* 0x000fe20000000800 */
[----:B------:R-:W-:Y:S01]  /*3640*/  @!PT LDS RZ, [RZ] ;  /* 0x00000000fffff984 */ /* 0x000fe20000000800 */
[----:B------:R-:W-:Y:S01]  /*3650*/  @!PT LDS RZ, [RZ] ;  /* 0x00000000fffff984 */ /* 0x000fe20000000800 */
[----:B------:R2:W-:Y:S06]  /*3660*/  MEMBAR.ALL.CTA ;  /* 0x0000000000007992 */ /* 0x0005ec0000008000 */
[----:B--2---:R-:W2:Y:S02]  /*3670*/  FENCE.VIEW.ASYNC.S ;  /* 0x00000000000073c6 */ /* 0x004ea40000000000 */
[----:B--2---:R2:W-:Y:S01]  /*3680*/  SYNCS.ARRIVE.TRANS64.RED.A1T0 RZ, [R3+URZ], RZ ;  /* 0x000000ff03ff79a7 */ /* 0x0045e200081004ff */
[----:B------:R2:W3:Y:S01]  /*3690*/  @P0 SYNCS.PHASECHK.TRANS64.TRYWAIT P2, [UR5], R2 ;  /* 0x00000002ff0005a7 */ /* 0x0004e20008041105 */
[----:B------:R-:W-:Y:S01]  /*36a0*/  ULEA.HI UR5, UR21, UR21, URZ, 0x1 ;  /* 0x0000001515057291 */ /* 0x000fe2000f8f08ff */
[----:B-1----:R-:W-:-:S03]  /*36b0*/  LOP3.LUT P1, RZ, R6, 0x1, RZ, 0xc0, !PT ;  /* 0x0000000106ff7812 */ /* 0x002fc6000782c0ff */
[----:B------:R-:W-:Y:S02]  /*36c0*/  ULOP3.LUT UR6, UR5, 0xffe, URZ, 0xc0, !UPT ;  /* 0x00000ffe05067892 */ /* 0x000fe4000f8ec0ff */
[----:B------:R-:W-:Y:S02]  /*36d0*/  USHF.R.U32.HI UR19, URZ, 0x1, UR5 ;  /* 0x00000001ff137899 */ /* 0x000fe40008011605 */
[----:B------:R-:W-:Y:S02]  /*36e0*/  UIADD3 UR5, UPT, UPT, -UR6, UR21, URZ ;  /* 0x0000001506057290 */ /* 0x000fe4000fffe1ff */
[----:B------:R-:W-:-:S04]  /*36f0*/  UIMAD UR19, UR19, 0xe0, UR29 ;  /* 0x000000e0131378a4 */ /* 0x000fc8000f8e021d */
[----:B------:R-:W-:Y:S01]  /*3700*/  ULEA UR19, UR5, UR19, 0x14 ;  /* 0x0000001305137291 */ /* 0x000fe2000f8ea0ff */
[----:B------:R-:W1:Y:S02]  /*3710*/  SYNCS.PHASECHK.TRANS64.TRYWAIT P0, [UR22+0x110], R0 ;  /* 0x00011000ff0075a7 */ /* 0x000e640008001116 */
[----:B-123--:R-:W-:Y:S09]  /*3720*/  @!P0 BRA `(.L_x_62) ;  /* 0x0000005c00208947 */ /* 0x00eff20003800000 */
.L_x_139:
[----:B------:R-:W-:Y:S01]  /*3730*/  IADD3 R10, PT, PT, R10, 0x1, RZ ;  /* 0x000000010a0a7810 */ /* 0x000fe20007ffe0ff */
[----:B------:R-:W-:Y:S06]  /*3740*/  BRA.U !UP4, `(.L_x_63) ;  /* 0x000000010c987547 */ /* 0x000fec000b800000 */
[----:B------:R-:W-:Y:S01]  /*3750*/  UPLOP3.LUT UP2, UPT, UPT, UPT, UPT, 0x40, 0x4 ;  /* 0x000000000004789c */ /* 0x000fe20003f4e870 */
[----:B------:R-:W-:Y:S01]  /*3760*/  UMOV UR16, UR28 ;  /* 0x0000001c00107c82 */ /* 0x000fe20008000000 */
[----:B------:R-:W-:Y:S01]  /*3770*/  UMOV UR15, UR23 ;  /* 0x00000017000f7c82 */ /* 0x000fe20008000000 */
[----:B------:R-:W-:-:S08]  /*3780*/  UMOV UR5, UR14 ;  /* 0x0000000e00057c82 */ /* 0x000fd00008000000 */
.L_x_66:
[----:B------:R-:W-:Y:S02]  /*3790*/  UIADD3 UR16, UPT, UPT, UR16, 0x1, URZ ;  /* 0x0000000110107890 */ /* 0x000fe4000fffe0ff */
[----:B--2---:R-:W-:Y:S02]  /*37a0*/  ULEA UR7, UR5, UR18, 0x3 ;  /* 0x0000001205077291 */ /* 0x004fe4000f8e18ff */
[----:B------:R-:W-:Y:S01]  /*37b0*/  UISETP.NE.AND UP3, UPT, UR16, URZ, UPT ;  /* 0x000000ff1000728c */ /* 0x000fe2000bf65270 */
[----:B---3--:R-:W-:Y:S10]  /*37c0*/  @P2 BRA `(.L_x_64) ;  /* 0x00000000000c2947 */ /* 0x008ff40003800000 */
[----:B-1----:R-:W-:Y:S04]  /*37d0*/  SHF.L.U32 R3, R8, 0x1f, RZ ;  /* 0x0000001f08037819 */ /* 0x002fe800000006ff */
[----:B------:R-:W1:Y:S02]  /*37e0*/  SYNCS.PHASECHK.TRANS64.TRYWAIT P0, [UR7], R3 ;  /* 0x00000003ff0075a7 */ /* 0x000e640008001107 */
[----:B-1----:R-:W-:Y:S05]  /*37f0*/  @!P0 BRA `(.L_x_65) ;  /* 0x0000005c00048947 */ /* 0x002fea0003800000 */
.L_x_64:
[----:B------:R-:W-:Y:S01]  /*3800*/  UISETP.NE.AND UP0, UPT, UR15, 0x1, UPT ;  /* 0x000000010f00788c */ /* 0x000fe2000bf05270 */
[----:B------:R-:W-:Y:S01]  /*3810*/  PLOP3.LUT P2, PT, PT, PT, PT, 0x80, 0x8 ;  /* 0x000000000008781c */ /* 0x000fe20003f4f070 */
[----:B------:R-:W-:Y:S02]  /*3820*/  UIADD3 UR6, UPT, UPT, UR5, 0x1, URZ ;  /* 0x0000000105067890 */ /* 0x000fe4000fffe0ff */
[----:B------:R-:W-:Y:S02]  /*3830*/  UIADD3 UR17, UPT, UPT, UR7, 0x58, URZ ;  /* 0x0000005807117890 */ /* 0x000fe4000fffe0ff */
[----:B------:R-:W-:Y:S01]  /*3840*/  UISETP.NE.AND UP1, UPT, UR6, 0xb, UPT ;  /* 0x0000000b0600788c */ /* 0x000fe2000bf25270 */
[----:B------:R-:W-:Y:S01]  /*3850*/  PLOP3.LUT P0, PT, PT, PT, UP0, 0x80, 0x8 ;  /* 0x000000000008781c */ /* 0x000fe20003f0f008 */
[----:B------:R-:W-:Y:S02]  /*3860*/  UIADD3 UR15, UPT, UPT, UR15, -0x1, URZ ;  /* 0xffffffff0f0f7890 */ /* 0x000fe4000fffe0ff */
[----:B------:R-:W-:Y:S02]  /*3870*/  USEL UR8, URZ, 0x1, UP1 ;  /* 0x00000001ff087887 */ /* 0x000fe40008800000 */
[----:B------:R-:W-:Y:S01]  /*3880*/  USEL UR14, UR6, URZ, UP1 ;  /* 0x000000ff060e7287 */ /* 0x000fe20008800000 */
[----:B------:R-:W-:Y:S01]  /*3890*/  UMOV UR7, 0x80004020 ;  /* 0x8000402000077882 */ /* 0x000fe20000000000 */
[----:B------:R-:W-:Y:S02]  /*38a0*/  UMOV UR9, 0x80004020 ;  /* 0x8000402000097882 */ /* 0x000fe40000000000 */
[----:B------:R-:W-:Y:S01]  /*38b0*/  @UP0 ULEA UR6, UR14, UR18, 0x3 ;  /* 0x000000120e060291 */ /* 0x000fe2000f8e18ff */
[----:B------:R-:W-:Y:S01]  /*38c0*/  LOP3.LUT R8, R8, UR8, RZ, 0x3c, !PT ;  /* 0x0000000808087c12 */ /* 0x000fe2000f8e3cff */
[----:B------:R-:W-:Y:S01]  /*38d0*/  ULEA UR8, UR5, UR20, 0x8 ;  /* 0x0000001405087291 */ /* 0x000fe2000f8e40ff */
[----:B------:R-:W-:Y:S02]  /*38e0*/  UMOV UR13, 0x80004020 ;  /* 0x80004020000d7882 */ /* 0x000fe40000000000 */
[----:B-1----:R-:W-:Y:S01]  /*38f0*/  @P0 SHF.L.U32 R0, R8, 0x1f, RZ ;  /* 0x0000001f08000819 */ /* 0x002fe200000006ff */
[----:B------:R-:W-:Y:S01]  /*3900*/  UIADD3 UR10, UPT, UPT, UR8, 0x2, URZ ;  /* 0x00000002080a7890 */ /* 0x000fe2000fffe0ff */
[----:B------:R-:W-:Y:S02]  /*3910*/  UMOV UR11, 0x80004020 ;  /* 0x80004020000b7882 */ /* 0x000fe40000000000 */
[----:B------:R2:W3:Y:S01]  /*3920*/  @P0 SYNCS.PHASECHK.TRANS64.TRYWAIT P2, [UR6], R0 ;  /* 0x00000000ff0005a7 */ /* 0x0004e20008041106 */
[----:B------:R-:W-:Y:S03]  /*3930*/  UIMAD UR6, UR5, 0x380, UR4 ;  /* 0x00000380050678a4 */ /* 0x000fe6000f8e0204 */
[----:B------:R-:W-:Y:S01]  /*3940*/  UMOV UR5, UR14 ;  /* 0x0000000e00057c82 */ /* 0x000fe20008000000 */
[----:B------:R-:W-:Y:S05]  /*3950*/  UIADD3 UR12, UPT, UPT, UR6, 0x2, URZ ;  /* 0x00000002060c7890 */ /* 0x000fea000fffe0ff */
[----:B------:R2:W-:Y:S01]  /*3960*/  UTCQMMA gdesc[UR8], gdesc[UR6], tmem[UR19], tmem[UR26], idesc[UR27], UP2 ;  /* 0x00ff1a06080075ea */ /* 0x0005e20009000313 */
[----:B------:R-:W-:Y:S03]  /*3970*/  UPLOP3.LUT UP2, UPT, UPT, UPT, UPT, 0x80, 0x8 ;  /* 0x000000000008789c */ /* 0x000fe60003f4f070 */
[----:B------:R2:W-:Y:S01]  /*3980*/  UTCQMMA gdesc[UR10], gdesc[UR12], tmem[UR19], tmem[UR24], idesc[UR25], UPT ;  /* 0x00ff180c0a0075ea */ /* 0x0005e2000b800313 */
[----:B------:R2:W-:Y:S01]  /*3990*/  UTCBAR [UR17], URZ ;  /* 0x000000ff110073e9 */ /* 0x0005e200080000ff */
[----:B------:R-:W-:Y:S06]  /*39a0*/  BRA.U UP3, `(.L_x_66) ;  /* 0xfffffffd03787547 */ /* 0x000fec000b83ffff */
.L_x_63:
[----:B------:R-:W-:Y:S01]  /*39b0*/  UIADD3 UR5, UPT, UPT, UR21, 0x1, URZ ;  /* 0x0000000115057890 */ /* 0x000fe2000fffe0ff */
[C---:B------:R-:W-:Y:S01]  /*39c0*/  ISETP.NE.AND P0, PT, R10.reuse, 0x2, PT ;  /* 0x000000020a00780c */ /* 0x040fe20003f05270 */
[----:B--2---:R-:W-:Y:S02]  /*39d0*/  UIADD3 UR6, UPT, UPT, UR22, 0xf0, URZ ;  /* 0x000000f016067890 */ /* 0x004fe4000fffe0ff */
[----:B------:R-:W-:Y:S01]  /*39e0*/  UISETP.NE.AND UP0, UPT, UR5, 0x4, UPT ;  /* 0x000000040500788c */ /* 0x000fe2000bf05270 */
[----:B-1----:R-:W-:Y:S02]  /*39f0*/  SEL R0, RZ, 0x1, P0 ;  /* 0x00000001ff007807 */ /* 0x002fe40000000000 */
[----:B------:R-:W-:Y:S01]  /*3a00*/  SEL R10, R10, RZ, P0 ;  /* 0x000000ff0a0a7207 */ /* 0x000fe20000000000 */
[----:B------:R-:W-:Y:S01]  /*3a10*/  USEL UR7, URZ, 0x1, UP0 ;  /* 0x00000001ff077887 */ /* 0x000fe20008000000 */
[----:B------:R-:W-:Y:S01]  /*3a20*/  LOP3.LUT R9, R9, R0, RZ, 0x3c, !PT ;  /* 0x0000000009097212 */ /* 0x000fe200078e3cff */
[----:B------:R-:W-:Y:S01]  /*3a30*/  USEL UR21, UR5, URZ, UP0 ;  /* 0x000000ff05157287 */ /* 0x000fe20008000000 */
[----:B------:R1:W-:Y:S03]  /*3a40*/  UTCBAR [UR6], URZ ;  /* 0x000000ff060073e9 */ /* 0x0003e600080000ff */
[----:B------:R-:W-:Y:S01]  /*3a50*/  LOP3.LUT R11, R11, UR7, RZ, 0x3c, !PT ;  /* 0x000000070b0b7c12 */ /* 0x000fe2000f8e3cff */
[----:B------:R-:W-:Y:S07]  /*3a60*/  @P1 BRA `(.L_x_67) ;  /* 0xfffffff800b41947 */ /* 0x000fee000383ffff */
[----:B------:R-:W2:Y:S01]  /*3a70*/  S2UR UR8, SR_CgaCtaId ;  /* 0x00000000000879c3 */ /* 0x000ea20000008800 */
[----:B------:R-:W-:Y:S01]  /*3a80*/  ELECT P0, URZ, PT ;  /* 0x0000000000ff782f */ /* 0x000fe20003800000 */
[----:B------:R-:W-:Y:S01]  /*3a90*/  IMAD.MOV.U32 R0, RZ, RZ, 0x1 ;  /* 0x00000001ff007424 */ /* 0x000fe200078e00ff */
[----:B------:R-:W-:Y:S01]  /*3aa0*/  UIADD3 UR18, UPT, UPT, UR18, 0x110, URZ ;  /* 0x0000011012127890 */ /* 0x000fe2000fffe0ff */
[----:B------:R-:W-:Y:S01]  /*3ab0*/  SHF.L.U32 R3, R11, 0x1f, RZ ;  /* 0x0000001f0b037819 */ /* 0x000fe200000006ff */
[----:B------:R-:W-:-:S03]  /*3ac0*/  UMOV UR4, 0x40 ;  /* 0x0000004000047882 */ /* 0x000fc60000000000 */
[----:B------:R-:W-:Y:S01]  /*3ad0*/  UVIRTCOUNT.DEALLOC.SMPOOL 0x80 ;  /* 0x000000800000784c */ /* 0x000fe20000000000 */
[----:B--2---:R-:W-:Y:S02]  /*3ae0*/  ULEA UR8, UR8, UR4, 0x18 ;  /* 0x0000000408087291 */ /* 0x004fe4000f8ec0ff */
[----:B------:R-:W-:-:S07]  /*3af0*/  ULEA UR4, UR21, UR18, 0x3 ;  /* 0x0000001215047291 */ /* 0x000fce000f8e18ff */
[----:B------:R2:W-:Y:S02]  /*3b00*/  @P0 STS.U8 [UR8+0x1c], R0 ;  /* 0x00001c00ff000988 */ /* 0x0005e40008000008 */
[----:B------:R-:W4:Y:S02]  /*3b10*/  SYNCS.PHASECHK.TRANS64.TRYWAIT P0, [UR4], R3 ;  /* 0x00000003ff0075a7 */ /* 0x000f240008001104 */
[----:B--2-4-:R-:W-:Y:S05]  /*3b20*/  @!P0 BRA `(.L_x_68) ;  /* 0x0000005800508947 */ /* 0x014fea0003800000 */
.L_x_142:
[----:B------:R-:W-:-:S04]  /*3b30*/  UIADD3 UR4, UPT, UPT, UR21, 0x1, URZ ;  /* 0x0000000115047890 */ /* 0x000fc8000fffe0ff */
[----:B------:R-:W-:-:S04]  /*3b40*/  UISETP.NE.AND UP0, UPT, UR4, 0x4, UPT ;  /* 0x000000040400788c */ /* 0x000fc8000bf05270 */
[----:B-1----:R-:W-:Y:S02]  /*3b50*/  USEL UR6, URZ, 0x1, UP0 ;  /* 0x00000001ff067887 */ /* 0x002fe40008000000 */
[----:B------:R-:W-:-:S04]  /*3b60*/  USEL UR4, UR4, URZ, UP0 ;  /* 0x000000ff04047287 */ /* 0x000fc80008000000 */
[----:B------:R-:W-:Y:S01]  /*3b70*/  ULEA UR5, UR4, UR18, 0x3 ;  /* 0x0000001204057291 */ /* 0x000fe2000f8e18ff */
[----:B------:R-:W-:-:S04]  /*3b80*/  LOP3.LUT R2, R11, UR6, RZ, 0x3c, !PT ;  /* 0x000000060b027c12 */ /* 0x000fc8000f8e3cff */
[----:B--2---:R-:W-:-:S04]  /*3b90*/  SHF.L.U32 R3, R2, 0x1f, RZ ;  /* 0x0000001f02037819 */ /* 0x004fc800000006ff */
[----:B------:R-:W1:Y:S02]  /*3ba0*/  SYNCS.PHASECHK.TRANS64.TRYWAIT P0, [UR5], R3 ;  /* 0x00000003ff0075a7 */ /* 0x000e640008001105 */
[----:B-1----:R-:W-:Y:S05]  /*3bb0*/  @!P0 BRA `(.L_x_69) ;  /* 0x0000005800448947 */ /* 0x002fea0003800000 */
.L_x_144:
        /* <DEDUP_REMOVED lines=9> */
.L_x_146:
[----:B------:R-:W-:-:S04]  /*3c50*/  UIADD3 UR4, UPT, UPT, UR4, 0x1, URZ ;  /* 0x0000000104047890 */ /* 0x000fc8000fffe0ff */
[----:B------:R-:W-:-:S04]  /*3c60*/  UISETP.NE.AND UP0, UPT, UR4, 0x4, UPT ;  /* 0x000000040400788c */ /* 0x000fc8000bf05270 */
[----:B------:R-:W-:Y:S02]  /*3c70*/  USEL UR5, URZ, 0x1, UP0 ;  /* 0x00000001ff057887 */ /* 0x000fe40008000000 */
[----:B------:R-:W-:-:S04]  /*3c80*/  USEL UR4, UR4, URZ, UP0 ;  /* 0x000000ff04047287 */ /* 0x000fc80008000000 */
[----:B------:R-:W-:Y:S01]  /*3c90*/  ULEA UR4, UR4, UR18, 0x3 ;  /* 0x0000001204047291 */ /* 0x000fe2000f8e18ff */
[----:B-1----:R-:W-:-:S04]  /*3ca0*/  LOP3.LUT R3, R2, UR5, RZ, 0x3c, !PT ;  /* 0x0000000502037c12 */ /* 0x002fc8000f8e3cff */
[----:B------:R-:W-:-:S04]  /*3cb0*/  SHF.L.U32 R3, R3, 0x1f, RZ ;  /* 0x0000001f03037819 */ /* 0x000fc800000006ff */
[----:B------:R-:W1:Y:S02]  /*3cc0*/  SYNCS.PHASECHK.TRANS64.TRYWAIT P0, [UR4], R3 ;  /* 0x00000003ff0075a7 */ /* 0x000e640008001104 */
[----:B-1----:R-:W-:Y:S05]  /*3cd0*/  @!P0 BRA `(.L_x_71) ;  /* 0x00000058002c8947 */ /* 0x002fea0003800000 */
.L_x_148:
[----:B------:R-:W-:Y:S01]  /*3ce0*/  NOP ;  /* 0x0000000000007918 */ /* 0x000fe20000000000 */
[----:B-1----:R-:W1:Y:S01]  /*3cf0*/  LDS R0, [UR8+0x14] ;  /* 0x00001408ff007984 */ /* 0x002e620008000800 */
[----:B------:R-:W-:Y:S01]  /*3d00*/  ULOP3.LUT UR4, UR29, 0xffff, URZ, 0xc0, !UPT ;  /* 0x0000ffff1d047892 */ /* 0x000fe2000f8ec0ff */
[----:B------:R-:W-:Y:S01]  /*3d10*/  UMOV UR5, 0xffff ;  /* 0x0000ffff00057882 */ /* 0x000fe20000000000 */
[----:B------:R-:W-:Y:S02]  /*3d20*/  UMOV UR6, 0x1 ;  /* 0x0000000100067882 */ /* 0x000fe40000000000 */
[----:B------:R-:W-:-:S04]  /*3d30*/  USHF.R.U32.HI UR4, URZ, 0x5, UR4 ;  /* 0x00000005ff047899 */ /* 0x000fc80008011604 */
[----:B------:R-:W-:Y:S02]  /*3d40*/  USHF.L.U32 UR5, UR5, UR4, URZ ;  /* 0x0000000405057299 */ /* 0x000fe400080006ff */
[----:B------:R-:W-:-:S04]  /*3d50*/  USHF.L.U32 UR4, UR6, UR4, URZ ;  /* 0x0000000406047299 */ /* 0x000fc800080006ff */
[----:B-1----:R-:W-:-:S04]  /*3d60*/  LOP3.LUT R0, R0, UR5, RZ, 0xc0, !PT ;  /* 0x0000000500007c12 */ /* 0x002fc8000f8ec0ff */
[----:B------:R-:W-:-:S13]  /*3d70*/  ISETP.NE.AND P0, PT, R0, UR5, PT ;  /* 0x0000000500007c0c */ /* 0x000fda000bf05270 */
[----:B------:R-:W-:Y:S05]  /*3d80*/  @P0 BRA `(.L_x_72) ;  /* 0x0000000000580947 */ /* 0x000fea0003800000 */
[----:B------:R-:W1:Y:S02]  /*3d90*/  LDS R0, [UR8+0x18] ;  /* 0x00001808ff007984 */ /* 0x000e640008000800 */
[----:B-1----:R-:W-:-:S04]  /*3da0*/  LOP3.LUT R0, R0, UR4, RZ, 0xc0, !PT ;  /* 0x0000000400007c12 */ /* 0x002fc8000f8ec0ff */
[----:B------:R-:W-:-:S13]  /*3db0*/  ISETP.NE.AND P0, PT, R0, UR4, PT ;  /* 0x0000000400007c0c */ /* 0x000fda000bf05270 */
[----:B------:R-:W-:Y:S05]  /*3dc0*/  @P0 BRA `(.L_x_73) ;  /* 0x00000000003c0947 */ /* 0x000fea0003800000 */
[----:B------:R-:W1:Y:S01]  /*3dd0*/  S2R R2, SR_LANEID ;  /* 0x0000000000027919 */ /* 0x000e620000000000 */
[----:B------:R-:W-:Y:S01]  /*3de0*/  ULOP3.LUT UR5, URZ, UR5, URZ, 0x33, !UPT ;  /* 0x00000005ff057292 */ /* 0x000fe2000f8e33ff */
[----:B------:R-:W-:Y:S01]  /*3df0*/  LOP3.LUT R4, RZ, UR4, RZ, 0x33, !PT ;  /* 0x00000004ff047c12 */ /* 0x000fe2000f8e33ff */
[----:B------:R-:W-:Y:S02]  /*3e00*/  VOTEU.ANY UR4, UPT, PT ;  /* 0x0000000000047886 */ /* 0x000fe400038e0100 */
[----:B------:R-:W-:Y:S01]  /*3e10*/  UFLO.U32 UR4, UR4 ;  /* 0x00000004000472bd */ /* 0x000fe200080e0000 */
[----:B------:R-:W2:Y:S01]  /*3e20*/  REDUX UR6, R4 ;  /* 0x00000000040673c4 */ /* 0x000ea20000000000 */
[----:B------:R-:W-:-:S06]  /*3e30*/  IMAD.U32 R0, RZ, RZ, UR5 ;  /* 0x00000005ff007e24 */ /* 0x000fcc000f8e00ff */
[----:B------:R4:W-:Y:S01]  /*3e40*/  UTCATOMSWS.AND URZ, UR5 ;  /* 0x0000000500ff79e3 */ /* 0x0009e20008000000 */
[----:B------:R-:W3:Y:S01]  /*3e50*/  REDUX UR7, R0 ;  /* 0x00000000000773c4 */ /* 0x000ee20000000000 */
[----:B-1----:R-:W-:Y:S01]  /*3e60*/  ISETP.EQ.U32.AND P0, PT, R2, UR4, PT ;  /* 0x0000000402007c0c */ /* 0x002fe2000bf02070 */
[----:B--2---:R-:W-:Y:S01]  /*3e70*/  IMAD.U32 R2, RZ, RZ, UR6 ;  /* 0x00000006ff027e24 */ /* 0x004fe2000f8e00ff */
[----:B---3--:R-:W-:-:S11]  /*3e80*/  MOV R3, UR7 ;  /* 0x0000000700037c02 */ /* 0x008fd60008000f00 */
[----:B------:R4:W-:Y:S04]  /*3e90*/  @P0 ATOMS.AND RZ, [UR8+0x14], R3 ;  /* 0x00001403ffff098c */ /* 0x0009e8000a800008 */
[----:B------:R4:W-:Y:S01]  /*3ea0*/  @P0 ATOMS.AND RZ, [UR8+0x18], R2 ;  /* 0x00001802ffff098c */ /* 0x0009e2000a800008 */
[----:B------:R-:W-:Y:S05]  /*3eb0*/  BRA `(.L_x_74) ;  /* 0x0000000000147947 */ /* 0x000fea0003800000 */
.L_x_73:
[----:B------:R-:W-:Y:S02]  /*3ec0*/  MOV R2, 0x3ee0 ;  /* 0x00003ee000027802 */ /* 0x000fe40000000f00 */
[----:B---3-5:R-:W-:Y:S05]  /*3ed0*/  CALL.REL.NOINC `($__internal_0_$__cuda_sm10x_tcgen05_guardrail_trap_col_being_dealloced_not_returned_by_alloc) ;  /* 0x00000058004c7944 */ /* 0x028fea0003c00000 */
[----:B------:R-:W-:Y:S05]  /*3ee0*/  BRA `(.L_x_74) ;  /* 0x0000000000087947 */ /* 0x000fea0003800000 */
.L_x_72:
[----:B------:R-:W-:Y:S02]  /*3ef0*/  MOV R2, 0x3f10 ;  /* 0x00003f1000027802 */ /* 0x000fe40000000f00 */
[----:B---3-5:R-:W-:Y:S05]  /*3f00*/  CALL.REL.NOINC `($__internal_2_$__cuda_sm10x_tcgen05_guardrail_trap_unallocated_columns_being_dealloced) ;  /* 0x0000005800587944 */ /* 0x028fea0003c00000 */
.L_x_74:
[----:B------:R-:W-:Y:S01]  /*3f10*/  NOP ;  /* 0x0000000000007918 */ /* 0x000fe20000000000 */
[----:B----4-:R-:W-:Y:S05]  /*3f20*/  EXIT ;  /* 0x000000000000794d */ /* 0x010fea0003800000 */
.L_x_56:
[----:B------:R-:W-:-:S09]  /*3f30*/  UISETP.NE.OR UP0, UPT, UR18, 0x3, !UP3 ;  /* 0x000000031200788c */ /* 0x000fd2000df05670 */
[----:B------:R-:W-:Y:S05]  /*3f40*/  BRA.U UP0, `(.L_x_75) ;  /* 0x0000000d00947547 */ /* 0x000fea000b800000 */
[----:B------:R-:W2:Y:S01]  /*3f50*/  LDCU.64 UR6, c[0x0][0x888] ;  /* 0x00011100ff0677ac */ /* 0x000ea20008000a00 */
[----:B------:R-:W-:Y:S02]  /*3f60*/  HFMA2 R9, -RZ, RZ, 0, 0 ;  /* 0x00000000ff097431 */ /* 0x000fe400000001ff */
[----:B------:R-:W-:Y:S01]  /*3f70*/  IMAD.MOV.U32 R11, RZ, RZ, 0x1 ;  /* 0x00000001ff0b7424 */ /* 0x000fe200078e00ff */
[----:B------:R-:W-:Y:S01]  /*3f80*/  MOV R8, 0x3800 ;  /* 0x0000380000087802 */ /* 0x000fe20000000f00 */
[----:B------:R-:W3:Y:S01]  /*3f90*/  LDCU UR38, c[0x0][0x370] ;  /* 0x00006e00ff2677ac */ /* 0x000ee20008000800 */
[----:B------:R-:W-:Y:S01]  /*3fa0*/  IMAD.MOV.U32 R10, RZ, RZ, RZ ;  /* 0x000000ffff0a7224 */ /* 0x000fe200078e00ff */
[----:B------:R-:W3:Y:S01]  /*3fb0*/  LDCU.128 UR48, c[0x0][0xb10] ;  /* 0x00016200ff3077ac */ /* 0x000ee20008000c00 */
[----:B------:R-:W4:Y:S01]  /*3fc0*/  LDCU UR37, c[0x0][0x374] ;  /* 0x00006e80ff2577ac */ /* 0x000f220008000800 */
[----:B------:R-:W1:Y:S01]  /*3fd0*/  LDCU.64 UR30, c[0x0][0x890] ;  /* 0x00011200ff1e77ac */ /* 0x000e620008000a00 */
[----:B------:R-:W1:Y:S01]  /*3fe0*/  LDCU UR15, c[0x0][0xb0c] ;  /* 0x00016180ff0f77ac */ /* 0x000e620008000800 */
[----:B------:R-:W1:Y:S01]  /*3ff0*/  LDCU UR45, c[0x0][0xb20] ;  /* 0x00016400ff2d77ac */ /* 0x000e620008000800 */
[----:B------:R-:W1:Y:S01]  /*4000*/  LDCU UR4, c[0x0][0xb30] ;  /* 0x00016600ff0477ac */ /* 0x000e620008000800 */
[----:B--2---:R-:W-:Y:S01]  /*4010*/  UISETP.NE.U32.AND UP0, UPT, UR6, URZ, UPT ;  /* 0x000000ff0600728c */ /* 0x004fe2000bf05070 */
[----:B------:R-:W-:Y:S01]  /*4020*/  UMOV UR21, 0x400 ;  /* 0x0000040000157882 */ /* 0x000fe20000000000 */
[----:B---3--:R-:W-:-:S02]  /*4030*/  UIMAD.WIDE.U32 UR42, UR38, UR48, URZ ;  /* 0x00000030262a72a5 */ /* 0x008fc4000f8e00ff */
[----:B------:R-:W-:Y:S02]  /*4040*/  UISETP.NE.AND.EX UP5, UPT, UR7, URZ, UPT, UP0 ;  /* 0x000000ff0700728c */ /* 0x000fe4000bfa5300 */
[----:B----4-:R-:W-:Y:S02]  /*4050*/  UIMAD.WIDE.U32 UR6, UR37, UR51, URZ ;  /* 0x00000033250672a5 */ /* 0x010fe4000f8e00ff */
[----:B------:R-:W-:Y:S02]  /*4060*/  ULEA UR21, UR5, UR21, 0x18 ;  /* 0x0000001505157291 */ /* 0x000fe4000f8ec0ff */
[----:B-1----:R-:W-:Y:S02]  /*4070*/  UISETP.NE.U32.AND UP6, UPT, UR30, URZ, UPT ;  /* 0x000000ff1e00728c */ /* 0x002fe4000bfc5070 */
[----:B------:R-:W-:Y:S02]  /*4080*/  UIADD3 UR39, UPT, UPT, UR21, 0xb0, URZ ;  /* 0x000000b015277890 */ /* 0x000fe4000fffe0ff */
[----:B------:R-:W-:Y:S01]  /*4090*/  UISETP.NE.AND UP0, UPT, UR41, 0x1, UPT ;  /* 0x000000012900788c */ /* 0x000fe2000bf05270 */
[----:B------:R-:W-:Y:S01]  /*40a0*/  UMOV UR42, UR43 ;  /* 0x0000002b002a7c82 */ /* 0x000fe20008000000 */
[----:B------:R-:W-:Y:S01]  /*40b0*/  UMOV UR40, UR7 ;  /* 0x0000000700287c82 */ /* 0x000fe20008000000 */
[----:B------:R-:W-:Y:S01]  /*40c0*/  UISETP.NE.AND UP0, UPT, UR15, 0x1, UPT ;  /* 0x000000010f00788c */ /* 0x000fe2000bf05270 */
[----:B------:R-:W1:Y:S01]  /*40d0*/  LDCU.64 UR52, c[0x0][0x348] ;  /* 0x00006900ff3477ac */ /* 0x000e620008000a00 */
[----:B------:R-:W-:-:S02]  /*40e0*/  UPLOP3.LUT UP1, UPT, UPT, UPT, UPT, 0x40, 0x4 ;  /* 0x000000000004789c */ /* 0x000fc40003f2e870 */
[----:B------:R-:W-:Y:S01]  /*40f0*/  UISETP.GE.AND UP3, UPT, UR41, 0x1, UPT ;  /* 0x000000012900788c */ /* 0x000fe2000bf66270 */
[----:B------:R-:W2:Y:S01]  /*4100*/  LDCU.64 UR22, c[0x0][0xb28] ;  /* 0x00016500ff1677ac */ /* 0x000ea20008000a00 */
[----:B------:R-:W-:Y:S02]  /*4110*/  UISETP.NE.AND.EX UP6, UPT, UR31, URZ, UPT, UP6 ;  /* 0x000000ff1f00728c */ /* 0x000fe4000bfc5360 */
[----:B------:R-:W-:Y:S02]  /*4120*/  UPRMT UR39, UR5, 0x654, UR39 ;  /* 0x0000065405277896 */ /* 0x000fe40008000027 */
[----:B------:R-:W-:Y:S02]  /*4130*/  USHF.R.U32.HI UR42, URZ, UR49, UR42 ;  /* 0x00000031ff2a7299 */ /* 0x000fe4000801162a */
[----:B------:R-:W-:Y:S02]  /*4140*/  USHF.R.U32.HI UR40, URZ, UR45, UR40 ;  /* 0x0000002dff287299 */ /* 0x000fe40008011628 */
[----:B------:R-:W-:-:S02]  /*4150*/  UISETP.NE.AND UP0, UPT, UR50, 0x1, UPT ;  /* 0x000000013200788c */ /* 0x000fc4000bf05270 */
[----:B------:R-:W-:-:S11]  /*4160*/  UISETP.NE.AND UP4, UPT, UR4, 0x1, UPT ;  /* 0x000000010400788c */ /* 0x000fd6000bf85270 */
.L_x_83:
[C---:B------:R-:W-:Y:S02]  /*4170*/  LEA R3, R10.reuse, UR21, 0x3 ;  /* 0x000000150a037c11 */ /* 0x040fe4000f8e18ff */
[----:B------:R-:W-:Y:S02]  /*4180*/  SHF.L.U32 R0, R9, 0x1f, RZ ;  /* 0x0000001f09007819 */ /* 0x000fe400000006ff */
[----:B------:R-:W-:Y:S02]  /*4190*/  LEA R5, R10, UR21, 0x4 ;  /* 0x000000150a057c11 */ /* 0x000fe4000f8e20ff */
[----:B---3--:R-:W3:Y:S02]  /*41a0*/  SYNCS.PHASECHK.TRANS64.TRYWAIT P0, [R3+URZ+0xd0], R0 ;  /* 0x0000d000030075a7 */ /* 0x008ee400080011ff */
[----:B---3--:R-:W-:Y:S05]  /*41b0*/  @!P0 BRA `(.L_x_76) ;  /* 0x00000054000c8947 */ /* 0x008fea0003800000 */
.L_x_149:
[----:B------:R-:W4:Y:S01]  /*41c0*/  LDS.128 R4, [R5+0x160] ;  /* 0x0001600005047984 */ /* 0x000f220000000c00 */
[----:B------:R-:W-:Y:S01]  /*41d0*/  UISETP.GE.AND UP0, UPT, UR41, 0x1, UPT ;  /* 0x000000012900788c */ /* 0x000fe2000bf06270 */
[----:B------:R-:W-:Y:S01]  /*41e0*/  @!PT LDS RZ, [RZ] ;  /* 0x00000000fffff984 */ /* 0x000fe20000000800 */
[----:B------:R-:W-:Y:S01]  /*41f0*/  @!PT LDS RZ, [RZ] ;  /* 0x00000000fffff984 */ /* 0x000fe20000000800 */
[----:B------:R-:W-:Y:S01]  /*4200*/  @!PT LDS RZ, [RZ] ;  /* 0x00000000fffff984 */ /* 0x000fe20000000800 */
[----:B------:R-:W-:Y:S01]  /*4210*/  @!PT LDS RZ, [RZ] ;  /* 0x00000000fffff984 */ /* 0x000fe20000000800 */
[----:B------:R1:W-:Y:S06]  /*4220*/  MEMBAR.ALL.CTA ;  /* 0x0000000000007992 */ /* 0x0003ec0000008000 */
[----:B-1----:R-:W1:Y:S01]  /*4230*/  FENCE.VIEW.ASYNC.S ;  /* 0x00000000000073c6 */ /* 0x002e620000000000 */
[----:B----4-:R-:W-:Y:S11]  /*4240*/  LOP3.LUT P0, RZ, R6, 0x1, RZ, 0xc0, !PT ;  /* 0x0000000106ff7812 */ /* 0x010ff6000780c0ff */
[----:B------:R-:W-:Y:S02]  /*4250*/  @!UPT UIADD3 URZ, UPT, UPT, URZ, URZ, URZ ;  /* 0x000000fffffff290 */ /* 0x000fe4000fffe0ff */
[----:B-1----:R-:W-:Y:S01]  /*4260*/  VOTEU.ANY UP3, P0 ;  /* 0x0000000000ff7886 */ /* 0x002fe20000060100 */
[----:B------:R-:W-:Y:S11]  /*4270*/  PLOP3.LUT P0, PT, PT, PT, UP3, 0x80, 0x8 ;  /* 0x000000000008781c */ /* 0x000ff60003f0f038 */
[----:B------:R-:W-:Y:S02]  /*4280*/  @!UPT UIADD3 URZ, UPT, UPT, URZ, URZ, URZ ;  /* 0x000000fffffff290 */ /* 0x000fe4000fffe0ff */
[----:B---3--:R-:W-:Y:S02]  /*4290*/  @P0 SHF.R.U32.HI R0, RZ, 0x10, R5 ;  /* 0x00000010ff000819 */ /* 0x008fe40000011605 */
[----:B------:R-:W-:Y:S02]  /*42a0*/  @P0 MOV R2, R4 ;  /* 0x0000000400020202 */ /* 0x000fe40000000f00 */
[----:B------:R-:W-:Y:S01]  /*42b0*/  @P0 R2UR UR4, R0 ;  /* 0x00000000000402ca */ /* 0x000fe200000e0000 */
[----:B------:R-:W-:Y:S01]  /*42c0*/  VIADD R0, R3, 0xe0 ;  /* 0x000000e003007836 */ /* 0x000fe20000000000 */
[----:B------:R-:W-:Y:S02]  /*42d0*/  @P0 LOP3.LUT R4, R5, 0xffff, RZ, 0xc0, !PT ;  /* 0x0000ffff05040812 */ /* 0x000fe400078ec0ff */
[----:B------:R-:W-:Y:S02]  /*42e0*/  @P0 R2UR UR6, R2 ;  /* 0x00000000020602ca */ /* 0x000fe400000e0000 */
[----:B------:R-:W-:Y:S02]  /*42f0*/  PRMT R0, RZ, 0x654, R0 ;  /* 0x00000654ff007816 */ /* 0x000fe40000000000 */
[----:B------:R-:W-:Y:S02]  /*4300*/  @P0 R2UR UR5, R4 ;  /* 0x00000000040502ca */ /* 0x000fe400000e0000 */
[----:B------:R1:W-:Y:S03]  /*4310*/  SYNCS.ARRIVE.TRANS64.RED.A1T0 RZ, [R0+URZ], RZ ;  /* 0x000000ff00ff79a7 */ /* 0x0003e600081004ff */
[----:B------:R-:W-:Y:S04]  /*4320*/  @UP3 UMOV UR29, UR4 ;  /* 0x00000004001d3c82 */ /* 0x000fe80008000000 */
[----:B------:R-:W-:Y:S04]  /*4330*/  @UP3 UMOV UR14, UR6 ;  /* 0x00000006000e3c82 */ /* 0x000fe80008000000 */
[----:B------:R-:W-:Y:S01]  /*4340*/  @UP3 UMOV UR13, UR5 ;  /* 0x00000005000d3c82 */ /* 0x000fe20008000000 */
[----:B------:R-:W-:Y:S05]  /*4350*/  BRA.U !UP0, `(.L_x_77) ;  /* 0x0000000108c07547 */ /* 0x000fea000b800000 */
[----:B------:R-:W-:Y:S02]  /*4360*/  UIMAD.WIDE.U32 UR8, UR13, UR51, URZ ;  /* 0x000000330d0872a5 */ /* 0x000fe4000f8e00ff */
[----:B------:R-:W-:Y:S02]  /*4370*/  UP2UR UR12, UPR, URZ, 0x4 ;  /* 0x00000004ff0c7883 */ /* 0x000fe40008000000 */
[----:B------:R-:W-:Y:S02]  /*4380*/  UISETP.NE.AND UP2, UPT, UR50, 0x1, UPT ;  /* 0x000000013200788c */ /* 0x000fe4000bf45270 */
[----:B------:R-:W-:Y:S02]  /*4390*/  UIMAD.WIDE.U32 UR10, UR14, UR48, URZ ;  /* 0x000000300e0a72a5 */ /* 0x000fe4000f8e00ff */
[----:B------:R-:W-:Y:S02]  /*43a0*/  USEL UR4, UR37, UR40, !UP2 ;  /* 0x0000002825047287 */ /* 0x000fe4000d000000 */
[----:B------:R-:W-:Y:S02]  /*43b0*/  UISETP.NE.AND UP0, UPT, UR15, 0x1, UPT ;  /* 0x000000010f00788c */ /* 0x000fe4000bf05270 */
[----:B------:R-:W-:Y:S02]  /*43c0*/  UP2UR UR20, UPR, URZ, 0x2 ;  /* 0x00000002ff147883 */ /* 0x000fe40008000000 */
[----:B------:R-:W-:Y:S02]  /*43d0*/  UISETP.NE.AND UP1, UPT, UR41, 0x1, UPT ;  /* 0x000000012900788c */ /* 0x000fe4000bf25270 */
[----:B--2---:R-:W-:Y:S02]  /*43e0*/  UIMAD.WIDE.U32 UR16, UR4, UR22, URZ ;  /* 0x00000016041072a5 */ /* 0x004fe4000f8e00ff */
[----:B------:R-:W-:Y:S01]  /*43f0*/  USEL UR7, UR38, UR42, !UP0 ;  /* 0x0000002a26077287 */ /* 0x000fe2000c000000 */
[----:B------:R-:W-:Y:S02]  /*4400*/  UMOV UR5, UR9 ;  /* 0x0000000900057c82 */ /* 0x000fe40008000000 */
[----:B------:R-:W-:Y:S02]  /*4410*/  USHF.R.U32.HI UR6, URZ, UR45, UR5 ;  /* 0x0000002dff067299 */ /* 0x000fe40008011605 */
[----:B------:R-:W-:Y:S02]  /*4420*/  UIMAD.WIDE.U32 UR18, UR7, UR22, URZ ;  /* 0x00000016071272a5 */ /* 0x000fe4000f8e00ff */
[----:B------:R-:W-:Y:S02]  /*4430*/  USEL UR6, UR13, UR6, !UP2 ;  /* 0x000000060d067287 */ /* 0x000fe4000d000000 */
[----:B------:R-:W-:Y:S01]  /*4440*/  UISETP.NE.AND UP2, UPT, UR12, URZ, UPT ;  /* 0x000000ff0c00728c */ /* 0x000fe2000bf45270 */
[----:B------:R-:W-:Y:S01]  /*4450*/  UMOV UR5, UR11 ;  /* 0x0000000b00057c82 */ /* 0x000fe20008000000 */
[----:B------:R-:W-:Y:S02]  /*4460*/  UIMAD.WIDE.U32 UR10, UR6, UR22, URZ ;  /* 0x00000016060a72a5 */ /* 0x000fe4000f8e00ff */
[----:B------:R-:W-:Y:S03]  /*4470*/  USHF.R.U32.HI UR8, URZ, UR49, UR5 ;  /* 0x00000031ff087299 */ /* 0x000fe60008011605 */
[----:B------:R-:W-:Y:S02]  /*4480*/  UMOV UR5, UR17 ;  /* 0x0000001100057c82 */ /* 0x000fe40008000000 */
[----:B------:R-:W-:Y:S03]  /*4490*/  @UP1 USHF.R.U32.HI UR4, URZ, UR23, UR5 ;  /* 0x00000017ff041299 */ /* 0x000fe60008011605 */
[----:B------:R-:W-:Y:S01]  /*44a0*/  UMOV UR5, UR19 ;  /* 0x0000001300057c82 */ /* 0x000fe20008000000 */
[----:B------:R-:W-:Y:S02]  /*44b0*/  UIMAD UR4, UR41, UR4, URZ ;  /* 0x00000004290472a4 */ /* 0x000fe4000f8e02ff */
[----:B------:R-:W-:Y:S02]  /*44c0*/  @UP1 USHF.R.U32.HI UR7, URZ, UR23, UR5 ;  /* 0x00000017ff071299 */ /* 0x000fe40008011605 */
[----:B------:R-:W-:Y:S02]  /*44d0*/  USEL UR5, UR14, UR8, !UP0 ;  /* 0x000000080e057287 */ /* 0x000fe4000c000000 */
[----:B------:R-:W-:Y:S02]  /*44e0*/  UIMAD UR8, UR41, UR7, URZ ;  /* 0x00000007290872a4 */ /* 0x000fe4000f8e02ff */
[----:B------:R-:W-:Y:S03]  /*44f0*/  UISETP.GE.AND UP0, UPT, UR6, UR4, UPT ;  /* 0x000000040600728c */ /* 0x000fe6000bf06270 */
[----:B------:R-:W-:Y:S01]  /*4500*/  UMOV UR4, UR11 ;  /* 0x0000000b00047c82 */ /* 0x000fe20008000000 */
[----:B------:R-:W-:Y:S02]  /*4510*/  UISETP.GE.OR UP0, UPT, UR5, UR8, UP0 ;  /* 0x000000080500728c */ /* 0x000fe40008706670 */
[----:B------:R-:W-:Y:S02]  /*4520*/  USHF.R.U32.HI UR4, URZ, UR23, UR4 ;  /* 0x00000017ff047299 */ /* 0x000fe40008011604 */
[----:B------:R-:W-:Y:S02]  /*4530*/  UIMAD.WIDE.U32 UR8, UR5, UR22, URZ ;  /* 0x00000016050872a5 */ /* 0x000fe4000f8e00ff */
[----:B------:R-:W-:Y:S04]  /*4540*/  USEL UR10, UR6, UR4, !UP1 ;  /* 0x00000004060a7287 */ /* 0x000fe8000c800000 */
[----:B------:R-:W-:Y:S01]  /*4550*/  UIADD3 UR11, UPT, UPT, -UR10, URZ, URZ ;  /* 0x000000ff0a0b7290 */ /* 0x000fe2000fffe1ff */
[----:B------:R-:W-:Y:S02]  /*4560*/  @!UP0 UMOV UR4, UR9 ;  /* 0x0000000900048c82 */ /* 0x000fe40008000000 */
[----:B------:R-:W-:Y:S02]  /*4570*/  @!UP0 USHF.R.U32.HI UR4, URZ, UR23, UR4 ;  /* 0x00000017ff048299 */ /* 0x000fe40008011604 */
[----:B------:R-:W-:Y:S02]  /*4580*/  UIMAD UR8, UR41, UR11, UR6 ;  /* 0x0000000b290872a4 */ /* 0x000fe4000f8e0206 */
[----:B------:R-:W-:Y:S02]  /*4590*/  @!UP0 USEL UR4, UR5, UR4, !UP1 ;  /* 0x0000000405048287 */ /* 0x000fe4000c800000 */
[----:B------:R-:W-:Y:S02]  /*45a0*/  UISETP.NE.AND UP1, UPT, UR20, URZ, UPT ;  /* 0x000000ff1400728c */ /* 0x000fe4000bf25270 */
[----:B------:R-:W-:Y:S02]  /*45b0*/  @!UP0 UIMAD UR7, UR7, UR8, UR4 ;  /* 0x00000008070782a4 */ /* 0x000fe4000f8e0204 */
[----:B------:R-:W-:Y:S02]  /*45c0*/  @!UP0 UIADD3 UR9, UPT, UPT, UR10, -UR4, URZ ;  /* 0x800000040a098290 */ /* 0x000fe4000fffe0ff */
[----:B------:R-:W-:Y:S02]  /*45d0*/  UIADD3 UR8, UPT, UPT, -UR6, URZ, URZ ;  /* 0x000000ff06087290 */ /* 0x000fe4000fffe1ff */
[----:B------:R-:W-:Y:S02]  /*45e0*/  UIADD3 UR4, UPT, UPT, -UR5, URZ, URZ ;  /* 0x000000ff05047290 */ /* 0x000fe4000fffe1ff */
[----:B------:R-:W-:Y:S03]  /*45f0*/  @!UP0 UIMAD UR6, UR9, UR41, UR5 ;  /* 0x00000029090682a4 */ /* 0x000fe6000f8e0205 */
[----:B------:R-:W-:Y:S01]  /*4600*/  @!UP0 UMOV UR5, UR7 ;  /* 0x0000000700058c82 */ /* 0x000fe20008000000 */
[----:B------:R-:W-:Y:S02]  /*4610*/  UIMAD UR7, UR15, UR4, UR14 ;  /* 0x000000040f0772a4 */ /* 0x000fe4000f8e020e */
[----:B------:R-:W-:Y:S02]  /*4620*/  UIMAD UR4, UR50, UR8, UR13 ;  /* 0x00000008320472a4 */ /* 0x000fe4000f8e020d */
[----:B------:R-:W-:Y:S02]  /*4630*/  UIMAD UR14, UR5, UR15, UR7 ;  /* 0x0000000f050e72a4 */ /* 0x000fe4000f8e0207 */
[----:B------:R-:W-:Y:S11]  /*4640*/  UIMAD UR13, UR6, UR50, UR4 ;  /* 0x00000032060d72a4 */ /* 0x000ff6000f8e0204 */
[----:B------:R-:W-:Y:S01]  /*4650*/  @!UPT UIADD3 URZ, UPT, UPT, URZ, URZ, URZ ;  /* 0x000000fffffff290 */ /* 0x000fe2000fffe0ff */
.L_x_77:
[----:B------:R-:W3:Y:S01]  /*4660*/  @!UP4 LDCU.128 UR8, c[0x0][0xb10] ;  /* 0x00016200ff08c7ac */ /* 0x000ee20008000c00 */
[----:B------:R-:W-:Y:S02]  /*4670*/  ISETP.NE.U32.AND P0, PT, RZ, UR30, PT ;  /* 0x0000001eff007c0c */ /* 0x000fe4000bf05070 */
[----:B------:R-:W-:Y:S02]  /*4680*/  SHF.L.U32 R2, R11, 0x1f, RZ ;  /* 0x0000001f0b027819 */ /* 0x000fe400000006ff */
[----:B------:R-:W-:Y:S01]  /*4690*/  ISETP.NE.AND.EX P0, PT, RZ, UR31, PT, P0 ;  /* 0x0000001fff007c0c */ /* 0x000fe2000bf05300 */
[----:B------:R-:W4:Y:S01]  /*46a0*/  @!UP4 LDCU UR5, c[0x0][0xb0c] ;  /* 0x00016180ff05c7ac */ /* 0x000f220008000800 */
[----:B---3--:R-:W-:Y:S07]  /*46b0*/  UIMAD.WIDE.U32 UR6, UR14, UR8, URZ ;  /* 0x000000080e0672a5 */ /* 0x008fee000f8e00ff */
[----:B------:R-:W-:Y:S01]  /*46c0*/  @!UP4 UMOV UR4, UR7 ;  /* 0x000000070004cc82 */ /* 0x000fe20008000000 */
[----:B----4-:R-:W-:Y:S02]  /*46d0*/  @!UP4 UISETP.NE.AND UP0, UPT, UR5, 0x1, UPT ;  /* 0x000000010500c88c */ /* 0x010fe4000bf05270 */
[----:B------:R-:W-:Y:S02]  /*46e0*/  @!UP4 USHF.R.U32.HI UR4, URZ, UR9, UR4 ;  /* 0x00000009ff04c299 */ /* 0x000fe40008011604 */
[----:B------:R-:W-:Y:S02]  /*46f0*/  UIMAD.WIDE.U32 UR6, UR13, UR11, URZ ;  /* 0x0000000b0d0672a5 */ /* 0x000fe4000f8e00ff */
[----:B------:R-:W-:Y:S02]  /*4700*/  @!UP4 USEL UR8, UR14, UR4, !UP0 ;  /* 0x000000040e08c287 */ /* 0x000fe4000c000000 */
[----:B------:R-:W-:Y:S03]  /*4710*/  @!UP4 UISETP.NE.AND UP0, UPT, UR10, 0x1, UPT ;  /* 0x000000010a00c88c */ /* 0x000fe6000bf05270 */
[----:B------:R-:W-:Y:S02]  /*4720*/  @!UP4 UMOV UR6, UR7 ;  /* 0x000000070006cc82 */ /* 0x000fe40008000000 */
[----:B------:R-:W3:Y:S02]  /*4730*/  @!UP4 LDCU UR4, c[0x0][0xb20] ;  /* 0x00016400ff04c7ac */ /* 0x000ee40008000800 */
[----:B---3--:R-:W-:Y:S04]  /*4740*/  @!UP4 USHF.R.U32.HI UR6, URZ, UR4, UR6 ;  /* 0x00000004ff06c299 */ /* 0x008fe80008011606 */
[----:B------:R-:W-:Y:S04]  /*4750*/  @!UP4 USEL UR6, UR13, UR6, !UP0 ;  /* 0x000000060d06c287 */ /* 0x000fe8000c000000 */
[----:B------:R-:W-:Y:S02]  /*4760*/  @!UP4 UIADD3 UR4, UPT, UPT, -UR8, UR6, URZ ;  /* 0x000000060804c290 */ /* 0x000fe4000fffe1ff */
[----:B------:R-:W-:Y:S02]  /*4770*/  @!UP4 UIADD3 UR6, UPT, UPT, UR8, -UR6, URZ ;  /* 0x800000060806c290 */ /* 0x000fe4000fffe0ff */
[----:B------:R-:W-:Y:S02]  /*4780*/  @!UP4 UIMAD UR14, UR4, UR5, UR14 ;  /* 0x00000005040ec2a4 */ /* 0x000fe4000f8e020e */
[----:B------:R-:W-:Y:S01]  /*4790*/  @!UP4 UIMAD UR13, UR6, UR10, UR13 ;  /* 0x0000000a060dc2a4 */ /* 0x000fe2000f8e020d */
[----:B------:R-:W-:Y:S11]  /*47a0*/  BRA.U UP1, `(.L_x_78) ;  /* 0x0000000101107547 */ /* 0x000ff6000b800000 */
[----:B-1----:R-:W-:Y:S04]  /*47b0*/  MOV R0, UR44 ;  /* 0x0000002c00007c02 */ /* 0x002fe80008000f00 */
[----:B------:R-:W-:Y:S04]  /*47c0*/  SHF.L.U32 R3, R0, 0x1f, RZ ;  /* 0x0000001f00037819 */ /* 0x000fe800000006ff */
[----:B------:R-:W1:Y:S02]  /*47d0*/  SYNCS.PHASECHK.TRANS64.TRYWAIT P1, [UR21+0xc8], R3 ;  /* 0x0000c803ff0075a7 */ /* 0x000e640008021115 */
[----:B-1----:R-:W-:Y:S05]  /*47e0*/  @!P1 BRA `(.L_x_79) ;  /* 0x0000004c00949947 */ /* 0x002fea0003800000 */
.L_x_78:
[----:B------:R-:W-:Y:S05]  /*47f0*/  BRA.U !UP6, `(.L_x_80) ;  /* 0x000000010e387547 */ /* 0x000fea000b800000 */
[----:B------:R-:W-:Y:S01]  /*4800*/  UPLOP3.LUT UP2, UPT, UPT, UPT, UP5, 0x80, 0x8 ;  /* 0x000000000008789c */ /* 0x000fe20003f4f050 */
[----:B-1----:R-:W-:Y:S01]  /*4810*/  HFMA2 R0, -RZ, RZ, 0, 5.9604644775390625e-08 ;  /* 0x00000001ff007431 */ /* 0x002fe200000001ff */
[----:B------:R-:W1:Y:S01]  /*4820*/  LDCU.64 UR8, c[0x0][0x358] ;  /* 0x00006b00ff0877ac */ /* 0x000e620008000a00 */
[----:B------:R-:W-:Y:S03]  /*4830*/  IMAD.MOV.U32 R236, RZ, RZ, 0x1 ;  /* 0x00000001ffec7424 */ /* 0x000fe600078e00ff */
[----:B------:R-:W-:Y:S05]  /*4840*/  PLOP3.LUT P1, PT, PT, PT, UP2, 0x80, 0x8 ;  /* 0x000000000008781c */ /* 0x000fea0003f2f028 */
[----:B------:R-:W3:Y:S01]  /*4850*/  @UP2 LDCU.64 UR4, c[0x0][0x888] ;  /* 0x00011100ff0427ac */ /* 0x000ee20008000a00 */
[----:B------:R-:W-:Y:S07]  /*4860*/  @UP2 UIMAD UR6, UR36, UR30, URZ ;  /* 0x0000001e240622a4 */ /* 0x000fee000f8e02ff */
[----:B------:R-:W-:Y:S01]  /*4870*/  @!P1 PRMT R236, R0, 0x7610, R236 ;  /* 0x0000761000ec9816 */ /* 0x000fe200000000ec */
[----:B---3--:R-:W-:Y:S06]  /*4880*/  @UP2 UIMAD.WIDE UR4, UR6, 0x4, UR4 ;  /* 0x00000004060428a5 */ /* 0x008fec000f8e0204 */
[----:B------:R-:W-:Y:S01]  /*4890*/  IMAD.U32 R4, RZ, RZ, UR4 ;  /* 0x00000004ff047e24 */ /* 0x000fe2000f8e00ff */
[----:B------:R-:W-:Y:S04]  /*48a0*/  MOV R5, UR5 ;  /* 0x0000000500057c02 */ /* 0x000fe80008000f00 */
[----:B------:R-:W3:Y:S01]  /*48b0*/  @!UP2 LDCU UR4, c[0x0][0x880] ;  /* 0x00011000ff04a7ac */ /* 0x000ee20008000800 */
[----:B-1---5:R4:W5:Y:S02]  /*48c0*/  @P1 LDG.E R123, desc[UR8][R4.64] ;  /* 0x00000008047b1981 */ /* 0x022964000c1e1900 */
[----:B---34-:R-:W-:Y:S07]  /*48d0*/  @!P1 IMAD.U32 R123, RZ, RZ, UR4 ;  /* 0x00000004ff7b9e24 */ /* 0x018fee000f8e00ff */
.L_x_80:
[----:B-----5:R-:W-:Y:S01]  /*48e0*/  @!P0 FSETP.EQ.AND P2, PT, R123, RZ, PT ;  /* 0x000000ff7b00820b */ /* 0x020fe20003f42000 */
[----:B------:R-:W-:Y:S01]  /*48f0*/  @!UPT UIADD3 URZ, UPT, UPT, URZ, URZ, URZ ;  /* 0x000000fffffff290 */ /* 0x000fe2000fffe0ff */
[----:B------:R-:W-:Y:S11]  /*4900*/  @!P0 BRA `(.L_x_81) ;  /* 0x0000000000148947 */ /* 0x000ff60003800000 */
[----:B------:R-:W-:Y:S02]  /*4910*/  LOP3.LUT P0, RZ, R236, 0xff, RZ, 0xc0, !PT ;  /* 0x000000ffecff7812 */ /* 0x000fe4000780c0ff */
[----:B------:R-:W-:Y:S04]  /*4920*/  PLOP3.LUT P2, PT, PT, PT, UP2, 0x80, 0x8 ;  /* 0x000000000008781c */ /* 0x000fe80003f4f028 */
[----:B------:R-:W-:Y:S07]  /*4930*/  PLOP3.LUT P2, PT, P2, PT, PT, 0x8, 0x80 ;  /* 0x000000000080781c */ /* 0x000fee000174e170 */
[----:B------:R-:W-:Y:S11]  /*4940*/  @P0 FSETP.EQ.AND P2, PT, R123, RZ, PT ;  /* 0x000000ff7b00020b */ /* 0x000ff60003f42000 */
[----:B------:R-:W-:Y:S02]  /*4950*/  @!UPT UIADD3 URZ, UPT, UPT, URZ, URZ, URZ ;  /* 0x000000fffffff290 */ /* 0x000fe4000fffe0ff */
.L_x_81:
[----:B------:R-:W3:Y:S01]  /*4960*/  SYNCS.PHASECHK.TRANS64.TRYWAIT P0, [UR21+0xb8], R2 ;  /* 0x0000b802ff0075a7 */ /* 0x000ee20008001115 */
[----:B------:R-:W-:Y:S02]  /*4970*/  ELECT P1, URZ, PT ;  /* 0x0000000000ff782f */ /* 0x000fe40003820000 */
[----:B------:R-:W-:Y:S01]  /*4980*/  IADD3 R10, PT, PT, R10, 0x1, RZ ;  /* 0x000000010a0a7810 */ /* 0x000fe20007ffe0ff */
[----:B---3--:R-:W-:Y:S10]  /*4990*/  @!P0 BRA `(.L_x_82) ;  /* 0x0000004c00408947 */ /* 0x008ff40003800000 */
.L_x_152:
[----:B------:R-:W-:Y:S01]  /*49a0*/  PLOP3.LUT P1, PT, P2, P1, PT, 0xf2, 0x2f ;  /* 0x00000000002f781c */ /* 0x000fe20001723e72 */
[----:B------:R-:W-:Y:S01]  /*49b0*/  UMOV UR6, 0x0 ;  /* 0x0000000000067882 */ /* 0x000fe20000000000 */
[----:B------:R-:W-:Y:S01]  /*49c0*/  UMOV UR7, 0x10000000 ;  /* 0x1000000000077882 */ /* 0x000fe20000000000 */
[----:B------:R-:W-:Y:S01]  /*49d0*/  UMOV UR12, UR36 ;  /* 0x00000024000c7c82 */ /* 0x000fe20008000000 */
[----:B------:R-:W-:Y:S01]  /*49e0*/  UMOV UR20, UR36 ;  /* 0x0000002400147c82 */ /* 0x000fe20008000000 */
[----:B------:R-:W-:Y:S01]  /*49f0*/  UMOV UR28, UR36 ;  /* 0x00000024001c7c82 */ /* 0x000fe20008000000 */
[C---:B------:R-:W-:Y:S02]  /*4a00*/  ISETP.NE.AND P0, PT, R10.reuse, 0x2, PT ;  /* 0x000000020a00780c */ /* 0x040fe40003f05270 */
[----:B------:R-:W-:Y:S02]  /*4a10*/  LOP3.LUT R11, R11, 0x1, RZ, 0x3c, !PT ;  /* 0x000000010b0b7812 */ /* 0x000fe400078e3cff */
[----:B-1----:R-:W-:Y:S02]  /*4a20*/  SEL R0, RZ, 0x1, P0 ;  /* 0x00000001ff007807 */ /* 0x002fe40000000000 */
[----:B------:R-:W-:Y:S01]  /*4a30*/  SEL R10, R10, RZ, P0 ;  /* 0x000000ff0a0a7207 */ /* 0x000fe20000000000 */
[----:B------:R-:W-:Y:S01]  /*4a40*/  VOTEU.ALL UP0, P1 ;  /* 0x0000000000ff7886 */ /* 0x000fe20000800000 */
[----:B------:R-:W-:Y:S04]  /*4a50*/  LOP3.LUT R9, R9, R0, RZ, 0x3c, !PT ;  /* 0x0000000009097212 */ /* 0x000fe800078e3cff */
[----:B------:R-:W-:Y:S02]  /*4a60*/  @!UP0 UIADD3 UR4, UP1, UPT, UR52, 0x580, URZ ;  /* 0x0000058034048890 */ /* 0x000fe4000ff3e0ff */
[----:B------:R-:W-:Y:S02]  /*4a70*/  @!UP0 USHF.L.U32 UR35, UR46, 0x6, URZ ;  /* 0x000000062e238899 */ /* 0x000fe400080006ff */
[----:B------:R-:W-:Y:S02]  /*4a80*/  @!UP0 UIADD3.X UR5, UPT, UPT, URZ, UR53, URZ, UP1, !UPT ;  /* 0x00000035ff058290 */ /* 0x000fe40008ffe4ff */
[----:B------:R-:W-:Y:S02]  /*4a90*/  @!UP0 UIMAD UR34, UR47, 0xe0, URZ ;  /* 0x000000e02f2288a4 */ /* 0x000fe4000f8e02ff */
[----:B------:R-:W-:Y:S02]  /*4aa0*/  @!UP0 UIADD3 UR32, UPT, UPT, UR21, 0x200, URZ ;  /* 0x0000020015208890 */ /* 0x000fe4000fffe0ff */
[----:B------:R-:W-:Y:S01]  /*4ab0*/  @!UP0 UIADD3 UR33, UPT, UPT, UR21, 0xb0, URZ ;  /* 0x000000b015218890 */ /* 0x000fe2000fffe0ff */
[----:B------:R-:W-:Y:S01]  /*4ac0*/  VOTEU.ALL UP1, P1 ;  /* 0x0000000000ff7886 */ /* 0x000fe20000820000 */
[----:B------:R-:W-:Y:S02]  /*4ad0*/  @!UP0 UIADD3 UR8, UPT, UPT, UR21, 0xa00, URZ ;  /* 0x00000a0015088890 */ /* 0x000fe4000fffe0ff */
[----:B------:R-:W-:Y:S03]  /*4ae0*/  @!UP0 UIADD3 UR10, UPT, UPT, UR34, 0x20, URZ ;  /* 0x00000020220a8890 */ /* 0x000fe6000fffe0ff */
[----:B------:R-:W-:Y:S01]  /*4af0*/  UMOV UR9, UR33 ;  /* 0x0000002100097c82 */ /* 0x000fe20008000000 */
[----:B------:R-:W-:Y:S01]  /*4b00*/  UMOV UR11, UR35 ;  /* 0x00000023000b7c82 */ /* 0x000fe20008000000 */
[----:B------:R1:W-:Y:S01]  /*4b10*/  @!UP1 UTMALDG.3D [UR32], [UR4], desc[UR6] ;  /* 0x00000620040095b4 */ /* 0x0003e20008011000 */
[----:B------:R-:W-:Y:S01]  /*4b20*/  VOTEU.ALL UP1, P1 ;  /* 0x0000000000ff7886 */ /* 0x000fe20000820000 */
[----:B------:R-:W-:Y:S02]  /*4b30*/  @!UP0 UIADD3 UR16, UPT, UPT, UR21, 0x1200, URZ ;  /* 0x0000120015108890 */ /* 0x000fe4000fffe0ff */
[----:B------:R-:W-:Y:S01]  /*4b40*/  @!UP0 UIADD3 UR18, UPT, UPT, UR34, 0x40, URZ ;  /* 0x0000004022128890 */ /* 0x000fe2000fffe0ff */
        /* <DEDUP_REMOVED lines=10> */
[----:B------:R-:W-:Y:S02]  /*4bf0*/  UIADD3 UR47, UPT, UPT, UR13, UR57, URZ ;  /* 0x000000390d2f7290 */ /* 0x000fe4000fffe0ff */
[----:B------:R-:W-:Y:S02]  /*4c00*/  UIADD3 UR46, UPT, UPT, UR14, UR58, URZ ;  /* 0x0000003a0e2e7290 */ /* 0x000fe4000fffe0ff */
[----:B------:R-:W-:Y:S01]  /*4c10*/  @!UP1 UTMALDG.3D [UR24], [UR4], desc[UR6] ;  /* 0x00000618040095b4 */ /* 0x000fe20008011000 */
[----:B------:R-:W-:Y:S01]  /*4c20*/  VOTEU.ALL UP1, P1 ;  /* 0x0000000000ff7886 */ /* 0x000fe20000820000 */
[----:B-1----:R-:W-:Y:S01]  /*4c30*/  UMOV UR36, UR29 ;  /* 0x0000001d00247c82 */ /* 0x002fe20008000000 */
[----:B---3--:R-:W-:Y:S02]  /*4c40*/  @!UP0 UIADD3 UR8, UPT, UPT, UR21, 0x2200, URZ ;  /* 0x0000220015088890 */ /* 0x008fe4000fffe0ff */
[----:B------:R-:W-:Y:S02]  /*4c50*/  @!UP0 UIADD3 UR10, UPT, UPT, UR34, 0x80, URZ ;  /* 0x00000080220a8890 */ /* 0x000fe4000fffe0ff */
[----:B----4-:R-:W-:Y:S02]  /*4c60*/  @!UP0 UIADD3 UR16, UPT, UPT, UR21, 0x2a00, URZ ;  /* 0x00002a0015108890 */ /* 0x010fe4000fffe0ff */
[----:B------:R-:W-:Y:S05]  /*4c70*/  @!UP0 UIADD3 UR18, UPT, UPT, UR34, 0xa0, URZ ;  /* 0x000000a022128890 */ /* 0x000fea000fffe0ff */
[----:B------:R1:W-:Y:S01]  /*4c80*/  @!UP1 UTMALDG.3D [UR8], [UR4], desc[UR6] ;  /* 0x00000608040095b4 */ /* 0x0003e20008011000 */
[----:B------:R-:W-:Y:S02]  /*4c90*/  UPLOP3.LUT UP1, UPT, UPT, UPT, UPT, 0x80, 0x8 ;  /* 0x000000000008789c */ /* 0x000fe40003f2f070 */
[----:B-1----:R-:W-:Y:S02]  /*4ca0*/  @!UP0 UIADD3 UR8, UPT, UPT, UR21, 0x3200, URZ ;  /* 0x0000320015088890 */ /* 0x002fe4000fffe0ff */
[----:B------:R-:W-:Y:S01]  /*4cb0*/  @!UP0 UIADD3 UR10, UPT, UPT, UR34, 0xc0, URZ ;  /* 0x000000c0220a8890 */ /* 0x000fe2000fffe0ff */
[----:B------:R-:W-:Y:S05]  /*4cc0*/  VOTEU.ALL UP0, P1 ;  /* 0x0000000000ff7886 */ /* 0x000fea0000800000 */
[----:B------:R3:W-:Y:S01]  /*4cd0*/  @!UP0 UTMALDG.3D [UR16], [UR4], desc[UR6] ;  /* 0x00000610040085b4 */ /* 0x0007e20008011000 */
[----:B------:R-:W-:Y:S05]  /*4ce0*/  VOTEU.ALL UP0, P1 ;  /* 0x0000000000ff7886 */ /* 0x000fea0000800000 */
[----:B------:R3:W-:Y:S01]  /*4cf0*/  @!UP0 UTMALDG.3D [UR8], [UR4], desc[UR6] ;  /* 0x00000608040085b4 */ /* 0x0007e20008011000 */
[----:B------:R3:W-:Y:S01]  /*4d00*/  @!P1 SYNCS.ARRIVE.TRANS64.RED.A0TR RZ, [UR21+0xb0], R8 ;  /* 0x0000b008ffff99a7 */ /* 0x0007e20008300415 */
[----:B------:R-:W-:Y:S01]  /*4d10*/  SYNCS.ARRIVE.TRANS64.RED.A1T0 RZ, [UR39], RZ ;  /* 0x000000ffffff79a7 */ /* 0x000fe20008100427 */
[----:B------:R-:W-:Y:S05]  /*4d20*/  BRA.U UP3, `(.L_x_83) ;  /* 0xfffffff503107547 */ /* 0x000fea000b83ffff */
[----:B------:R-:W-:Y:S07]  /*4d30*/  MOV R0, UR21 ;  /* 0x0000001500007c02 */ /* 0x000fee0008000f00 */
.L_x_84:
[----:B-1----:R-:W-:-:S04]  /*4d40*/  SHF.L.U32 R3, R11, 0x1f, RZ ;  /* 0x0000001f0b037819 */ /* 0x002fc800000006ff */
[----:B------:R1:W4:Y:S03]  /*4d50*/  SYNCS.PHASECHK.TRANS64.TRYWAIT P0, [R0+URZ+0xb8], R3 ;  /* 0x0000b803000075a7 */ /* 0x00032600080011ff */
[----:B----4-:R-:W-:Y:S05]  /*4d60*/  @!P0 NANOSLEEP.SYNCS 0x989680 ;  /* 0x009896800000895d */ /* 0x010fea0003900000 */
[----:B------:R-:W4:Y:S02]  /*4d70*/  @!P0 SYNCS.PHASECHK.TRANS64 P0, [R0+URZ+0xb8], R3 ;  /* 0x0000b803000085a7 */ /* 0x000f2400080010ff */
[----:B--234-:R-:W-:Y:S05]  /*4d80*/  @P0 EXIT ;  /* 0x000000000000094d */ /* 0x01cfea0003800000 */
[----:B------:R-:W-:Y:S05]  /*4d90*/  BRA `(.L_x_84) ;  /* 0xfffffffc00e87947 */ /* 0x000fea000383ffff */
.L_x_75:
[----:B------:R-:W-:-:S06]  /*4da0*/  UISETP.GE.AND UP0, UPT, UR18, 0x4, UPT ;  /* 0x000000041200788c */ /* 0x000fcc000bf06270 */
[----:B------:R-:W-:-:S13]  /*4db0*/  PLOP3.LUT P0, PT, PT, PT, UP0, 0x80, 0x8 ;  /* 0x000000000008781c */ /* 0x000fda0003f0f008 */
[----:B-1----:R-:W-:Y:S05]  /*4dc0*/  @!P0 EXIT ;  /* 0x000000000000894d */ /* 0x002fea0003800000 */
[----:B------:R-:W-:Y:S01]  /*4dd0*/  BAR.SYNC.DEFER_BLOCKING 0x6, 0xa0 ;  /* 0x0182800000007b1d */ /* 0x000fe20000010000 */
[----:B------:R-:W-:Y:S02]  /*4de0*/  IMAD.U32 R2, R229, 0x10000, RZ ;  /* 0x00010000e5027824 */ /* 0x000fe400078e00ff */
[----:B------:R-:W-:-:S03]  /*4df0*/  IMAD.MOV.U32 R238, RZ, RZ, RZ ;  /* 0x000000ffffee7224 */ /* 0x000fc600078e00ff */
[----:B------:R-:W-:Y:S02]  /*4e00*/  UMOV UR4, 0x400 ;  /* 0x0000040000047882 */ /* 0x000fe40000000000 */
[----:B------:R-:W1:Y:S01]  /*4e10*/  LDC.64 R232, c[0x0][0x888] ;  /* 0x00022200ffe87b82 */ /* 0x000e620000000a00 */
[----:B------:R-:W-:Y:S01]  /*4e20*/  ULEA UR4, UR5, UR4, 0x18 ;  /* 0x0000000405047291 */ /* 0x000fe2000f8ec0ff */
[----:B------:R-:W-:Y:S01]  /*4e30*/  LOP3.LUT R2, R2, 0x600000, RZ, 0xc0, !PT ;  /* 0x0060000002027812 */ /* 0x000fe200078ec0ff */
[----:B------:R-:W2:Y:S01]  /*4e40*/  LDCU UR44, c[0x0][0xb0c] ;  /* 0x00016180ff2c77ac */ /* 0x000ea20008000800 */
[----:B------:R-:W3:Y:S04]  /*4e50*/  LDCU UR63, c[0x0][0xb20] ;  /* 0x00016400ff3f77ac */ /* 0x000ee80008000800 */
[----:B------:R-:W4:Y:S01]  /*4e60*/  LDC.64 R234, c[0x0][0x890] ;  /* 0x00022400ffea7b82 */ /* 0x000f220000000a00 */
[----:B------:R-:W1:Y:S01]  /*4e70*/  LDCU UR40, c[0x0][0xb30] ;  /* 0x00016600ff2877ac */ /* 0x000e620008000800 */
[----:B------:R-:W1:Y:S06]  /*4e80*/  LDCU.64 UR60, c[0x0][0x888] ;  /* 0x00011100ff3c77ac */ /* 0x000e6c0008000a00 */
[----:B------:R-:W1:Y:S01]  /*4e90*/  LDC.64 R230, c[0x0][0x8b0] ;  /* 0x00022c00ffe67b82 */ /* 0x000e620000000a00 */
[----:B------:R-:W2:Y:S01]  /*4ea0*/  LDS R3, [UR4+0x180] ;  /* 0x00018004ff037984 */ /* 0x000ea20008000800 */
[----:B------:R-:W1:Y:S01]  /*4eb0*/  LDCU.64 UR42, c[0x0][0xb28] ;  /* 0x00016500ff2a77ac */ /* 0x000e620008000a00 */
[----:B------:R-:W1:Y:S01]  /*4ec0*/  LDCU.128 UR52, c[0x0][0xb10] ;  /* 0x00016200ff3477ac */ /* 0x000e620008000c00 */
[----:B------:R-:W-:Y:S01]  /*4ed0*/  UMOV UR39, URZ ;  /* 0x000000ff00277c82 */ /* 0x000fe20008000000 */
[----:B------:R-:W-:Y:S01]  /*4ee0*/  UMOV UR51, URZ ;  /* 0x000000ff00337c82 */ /* 0x000fe20008000000 */
[----:B------:R-:W-:Y:S01]  /*4ef0*/  UMOV UR16, URZ ;  /* 0x000000ff00107c82 */ /* 0x000fe20008000000 */
[----:B------:R-:W-:Y:S01]  /*4f00*/  UMOV UR50, URZ ;  /* 0x000000ff00327c82 */ /* 0x000fe20008000000 */
[----:B--234-:R-:W-:-:S07]  /*4f10*/  IADD3 R2, PT, PT, R3, R2, RZ ;  /* 0x0000000203027210 */ /* 0x01cfce0007ffe0ff */
.L_x_107:
[----:B------:R-:W2:Y:S01]  /*4f20*/  S2UR UR62, SR_CgaCtaId ;  /* 0x00000000003e79c3 */ /* 0x000ea20000008800 */
[----:B------:R-:W-:Y:S01]  /*4f30*/  UMOV UR45, 0x400 ;  /* 0x00000400002d7882 */ /* 0x000fe20000000000 */
[----:B------:R-:W-:Y:S04]  /*4f40*/  MOV R0, UR50 ;  /* 0x0000003200007c02 */ /* 0x000fe80008000f00 */
[----:B------:R-:W-:Y:S01]  /*4f50*/  SHF.L.U32 R3, R0, 0x1f, RZ ;  /* 0x0000001f00037819 */ /* 0x000fe200000006ff */
[----:B--2---:R-:W-:Y:S04]  /*4f60*/  ULEA UR45, UR62, UR45, 0x18 ;  /* 0x0000002d3e2d7291 */ /* 0x004fe8000f8ec0ff */
[----:B------:R-:W-:Y:S09]  /*4f70*/  ULEA UR4, UR16, UR45, 0x3 ;  /* 0x0000002d10047291 */ /* 0x000ff2000f8e18ff */
[----:B------:R-:W2:Y:S02]  /*4f80*/  SYNCS.PHASECHK.TRANS64.TRYWAIT P0, [UR4+0xd0], R3 ;  /* 0x0000d003ff0075a7 */ /* 0x000ea40008001104 */
[----:B-12---:R-:W-:Y:S05]  /*4f90*/  @!P0 BRA `(.L_x_85) ;  /* 0x0000004400d88947 */ /* 0x006fea0003800000 */
.L_x_154:
[----:B------:R-:W-:Y:S02]  /*4fa0*/  ULEA UR5, UR16, UR45, 0x4 ;  /* 0x0000002d10057291 */ /* 0x000fe4000f8e20ff */
[----:B------:R-:W-:Y:S04]  /*4fb0*/  UIADD3 UR4, UPT, UPT, UR4, 0xe0, URZ ;  /* 0x000000e004047890 */ /* 0x000fe8000fffe0ff */
[----:B------:R-:W-:Y:S03]  /*4fc0*/  UPRMT UR4, URZ, 0x654, UR4 ;  /* 0x00000654ff047896 */ /* 0x000fe60008000004 */
[----:B------:R-:W3:Y:S01]  /*4fd0*/  LDS.128 R4, [UR5+0x160] ;  /* 0x00016005ff047984 */ /* 0x000ee20008000c00 */
[----:B------:R-:W-:Y:S01]  /*4fe0*/  @!PT LDS RZ, [RZ] ;  /* 0x00000000fffff984 */ /* 0x000fe20000000800 */
[----:B------:R-:W-:Y:S01]  /*4ff0*/  @!PT LDS RZ, [RZ] ;  /* 0x00000000fffff984 */ /* 0x000fe20000000800 */
[----:B------:R-:W-:Y:S01]  /*5000*/  @!PT LDS RZ, [RZ] ;  /* 0x00000000fffff984 */ /* 0x000fe20000000800 */
[----:B------:R-:W-:Y:S01]  /*5010*/  @!PT LDS RZ, [RZ] ;  /* 0x00000000fffff984 */ /* 0x000fe20000000800 */
[----:B------:R4:W-:Y:S07]  /*5020*/  MEMBAR.ALL.CTA ;  /* 0x0000000000007992 */ /* 0x0009ee0000008000 */
[----:B----4-:R-:W4:Y:S02]  /*5030*/  FENCE.VIEW.ASYNC.S ;  /* 0x00000000000073c6 */ /* 0x010f240000000000 */
[----:B----4-:R-:W-:Y:S01]  /*5040*/  SYNCS.ARRIVE.TRANS64.RED.A1T0 RZ, [UR4], RZ ;  /* 0x000000ffffff79a7 */ /* 0x010fe20008100404 */
[----:B---3--:R-:W-:Y:S11]  /*5050*/  LOP3.LUT P0, RZ, R6, 0x1, RZ, 0xc0, !PT ;  /* 0x0000000106ff7812 */ /* 0x008ff6000780c0ff */
[----:B------:R-:W-:Y:S02]  /*5060*/  @!UPT UIADD3 URZ, UPT, UPT, URZ, URZ, URZ ;  /* 0x000000fffffff290 */ /* 0x000fe4000fffe0ff */
[----:B------:R-:W-:Y:S01]  /*5070*/  VOTEU.ANY UP0, P0 ;  /* 0x0000000000ff7886 */ /* 0x000fe20000000100 */
[----:B------:R-:W-:Y:S01]  /*5080*/  PLOP3.LUT P3, PT, PT, PT, UP0, 0x80, 0x8 ;  /* 0x000000000008781c */ /* 0x000fe20003f6f008 */
[----:B------:R-:W-:Y:S01]  /*5090*/  UP2UR UR49, UPR, URZ, 0x1 ;  /* 0x00000001ff317883 */ /* 0x000fe20008000000 */
[----:B------:R-:W-:Y:S02]  /*50a0*/  PLOP3.LUT P1, PT, PT, PT, UP0, 0x80, 0x8 ;  /* 0x000000000008781c */ /* 0x000fe40003f2f008 */
[----:B------:R-:W-:Y:S02]  /*50b0*/  PLOP3.LUT P2, PT, PT, PT, UP0, 0x80, 0x8 ;  /* 0x000000000008781c */ /* 0x000fe40003f4f008 */
[----:B------:R-:W-:Y:S01]  /*50c0*/  PLOP3.LUT P0, PT, PT, PT, UP0, 0x80, 0x8 ;  /* 0x000000000008781c */ /* 0x000fe20003f0f008 */
[----:B------:R-:W-:Y:S06]  /*50d0*/  UISETP.GE.AND UP0, UPT, UR41, 0x1, UPT ;  /* 0x000000012900788c */ /* 0x000fec000bf06270 */
[----:B--2---:R-:W-:Y:S02]  /*50e0*/  @P3 MOV R3, R4 ;  /* 0x0000000400033202 */ /* 0x004fe40000000f00 */
[----:B------:R-:W-:Y:S02]  /*50f0*/  @P1 LOP3.LUT R0, R5, 0xffff, RZ, 0xc0, !PT ;  /* 0x0000ffff05001812 */ /* 0x000fe400078ec0ff */
[----:B------:R-:W-:Y:S02]  /*5100*/  @P2 R2UR UR38, R3 ;  /* 0x00000000032622ca */ /* 0x000fe400000e0000 */
[----:B------:R-:W-:Y:S01]  /*5110*/  @P0 R2UR UR37, R0 ;  /* 0x00000000002502ca */ /* 0x000fe200000e0000 */
[----:B------:R-:W-:Y:S03]  /*5120*/  @!UPT UIADD3 URZ, UPT, UPT, URZ, URZ, URZ ;  /* 0x000000fffffff290 */ /* 0x000fe6000fffe0ff */
[----:B------:R-:W-:Y:S11]  /*5130*/  BRA.U !UP0, `(.L_x_86) ;  /* 0x0000000108c87547 */ /* 0x000ff6000b800000 */
[----:B------:R-:W2:Y:S01]  /*5140*/  LDCU UR7, c[0x0][0x370] ;  /* 0x00006e00ff0777ac */ /* 0x000ea20008000800 */
[----:B------:R-:W3:Y:S01]  /*5150*/  LDCU UR4, c[0x0][0x374] ;  /* 0x00006e80ff0477ac */ /* 0x000ee20008000800 */
[----:B-1----:R-:W-:Y:S02]  /*5160*/  UISETP.NE.AND UP0, UPT, UR54, 0x1, UPT ;  /* 0x000000013600788c */ /* 0x002fe4000bf05270 */
[----:B------:R-:W-:Y:S02]  /*5170*/  UIMAD.WIDE.U32 UR10, UR37, UR55, URZ ;  /* 0x00000037250a72a5 */ /* 0x000fe4000f8e00ff */
[----:B------:R-:W-:Y:S02]  /*5180*/  UISETP.NE.AND UP1, UPT, UR44, 0x1, UPT ;  /* 0x000000012c00788c */ /* 0x000fe4000bf25270 */
[----:B------:R-:W-:Y:S02]  /*5190*/  UISETP.NE.AND UP2, UPT, UR41, 0x1, UPT ;  /* 0x000000012900788c */ /* 0x000fe4000bf45270 */
[----:B------:R-:W-:Y:S02]  /*51a0*/  UIMAD.WIDE.U32 UR14, UR38, UR52, URZ ;  /* 0x00000034260e72a5 */ /* 0x000fe4000f8e00ff */
[----:B--2---:R-:W-:Y:S02]  /*51b0*/  UIMAD.WIDE.U32 UR12, UR7, UR52, URZ ;  /* 0x00000034070c72a5 */ /* 0x004fe4000f8e00ff */
[----:B---3--:R-:W-:Y:S07]  /*51c0*/  UIMAD.WIDE.U32 UR8, UR4, UR55, URZ ;  /* 0x00000037040872a5 */ /* 0x008fee000f8e00ff */
[----:B------:R-:W-:Y:S02]  /*51d0*/  UMOV UR5, UR9 ;  /* 0x0000000900057c82 */ /* 0x000fe40008000000 */
[----:B------:R-:W-:Y:S03]  /*51e0*/  @UP0 USHF.R.U32.HI UR4, URZ, UR63, UR5 ;  /* 0x0000003fff040299 */ /* 0x000fe60008011605 */
[----:B------:R-:W-:Y:S01]  /*51f0*/  UMOV UR5, UR11 ;  /* 0x0000000b00057c82 */ /* 0x000fe20008000000 */
[----:B------:R-:W-:Y:S02]  /*5200*/  UIMAD.WIDE.U32 UR8, UR4, UR42, URZ ;  /* 0x0000002a040872a5 */ /* 0x000fe4000f8e00ff */
[----:B------:R-:W-:Y:S03]  /*5210*/  USHF.R.U32.HI UR6, URZ, UR63, UR5 ;  /* 0x0000003fff067299 */ /* 0x000fe60008011605 */
[----:B------:R-:W-:Y:S01]  /*5220*/  UMOV UR5, UR13 ;  /* 0x0000000d00057c82 */ /* 0x000fe20008000000 */
[----:B------:R-:W-:Y:S02]  /*5230*/  USEL UR6, UR37, UR6, !UP0 ;  /* 0x0000000625067287 */ /* 0x000fe4000c000000 */
[----:B------:R-:W-:Y:S01]  /*5240*/  @UP1 USHF.R.U32.HI UR7, URZ, UR53, UR5 ;  /* 0x00000035ff071299 */ /* 0x000fe20008011605 */
[----:B------:R-:W-:Y:S02]  /*5250*/  UMOV UR8, UR9 ;  /* 0x0000000900087c82 */ /* 0x000fe40008000000 */
[----:B------:R-:W-:Y:S01]  /*5260*/  UMOV UR5, UR15 ;  /* 0x0000000f00057c82 */ /* 0x000fe20008000000 */
[----:B------:R-:W-:Y:S02]  /*5270*/  UIMAD.WIDE.U32 UR10, UR7, UR42, URZ ;  /* 0x0000002a070a72a5 */ /* 0x000fe4000f8e00ff */
[----:B------:R-:W-:Y:S02]  /*5280*/  @UP2 USHF.R.U32.HI UR4, URZ, UR43, UR8 ;  /* 0x0000002bff042299 */ /* 0x000fe40008011608 */
[----:B------:R-:W-:Y:S02]  /*5290*/  USHF.R.U32.HI UR5, URZ, UR53, UR5 ;  /* 0x00000035ff057299 */ /* 0x000fe40008011605 */
[----:B------:R-:W-:Y:S02]  /*52a0*/  UIMAD UR4, UR41, UR4, URZ ;  /* 0x00000004290472a4 */ /* 0x000fe4000f8e02ff */
[----:B------:R-:W-:Y:S02]  /*52b0*/  USEL UR5, UR38, UR5, !UP1 ;  /* 0x0000000526057287 */ /* 0x000fe4000c800000 */
[----:B------:R-:W-:Y:S01]  /*52c0*/  UISETP.GE.AND UP0, UPT, UR6, UR4, UPT ;  /* 0x000000040600728c */ /* 0x000fe2000bf06270 */
[----:B------:R-:W-:Y:S02]  /*52d0*/  UMOV UR10, UR11 ;  /* 0x0000000b000a7c82 */ /* 0x000fe40008000000 */
[----:B------:R-:W-:Y:S02]  /*52e0*/  @UP2 USHF.R.U32.HI UR7, URZ, UR43, UR10 ;  /* 0x0000002bff072299 */ /* 0x000fe4000801160a */
[----:B------:R-:W-:Y:S02]  /*52f0*/  UIMAD.WIDE.U32 UR10, UR6, UR42, URZ ;  /* 0x0000002a060a72a5 */ /* 0x000fe4000f8e00ff */
[----:B------:R-:W-:Y:S04]  /*5300*/  UIMAD UR8, UR41, UR7, URZ ;  /* 0x00000007290872a4 */ /* 0x000fe8000f8e02ff */
[----:B------:R-:W-:Y:S02]  /*5310*/  UISETP.GE.OR UP0, UPT, UR5, UR8, UP0 ;  /* 0x000000080500728c */ /* 0x000fe40008706670 */
[----:B------:R-:W-:Y:S02]  /*5320*/  UIMAD.WIDE.U32 UR8, UR5, UR42, URZ ;  /* 0x0000002a050872a5 */ /* 0x000fe4000f8e00ff */
[----:B------:R-:W-:Y:S01]  /*5330*/  UIADD3 UR8, UPT, UPT, -UR5, URZ, URZ ;  /* 0x000000ff05087290 */ /* 0x000fe2000fffe1ff */
[----:B------:R-:W-:Y:S02]  /*5340*/  UMOV UR4, UR11 ;  /* 0x0000000b00047c82 */ /* 0x000fe40008000000 */
[----:B------:R-:W-:Y:S04]  /*5350*/  USHF.R.U32.HI UR4, URZ, UR43, UR4 ;  /* 0x0000002bff047299 */ /* 0x000fe80008011604 */
[----:B------:R-:W-:Y:S03]  /*5360*/  USEL UR11, UR6, UR4, !UP2 ;  /* 0x00000004060b7287 */ /* 0x000fe6000d000000 */
[----:B------:R-:W-:Y:S01]  /*5370*/  @!UP0 UMOV UR4, UR9 ;  /* 0x0000000900048c82 */ /* 0x000fe20008000000 */
[----:B------:R-:W-:Y:S02]  /*5380*/  UIADD3 UR10, UPT, UPT, -UR11, URZ, URZ ;  /* 0x000000ff0b0a7290 */ /* 0x000fe4000fffe1ff */
[----:B------:R-:W-:Y:S02]  /*5390*/  @!UP0 USHF.R.U32.HI UR4, URZ, UR43, UR4 ;  /* 0x0000002bff048299 */ /* 0x000fe40008011604 */
[----:B------:R-:W-:Y:S02]  /*53a0*/  UIMAD UR10, UR41, UR10, UR6 ;  /* 0x0000000a290a72a4 */ /* 0x000fe4000f8e0206 */
[----:B------:R-:W-:Y:S02]  /*53b0*/  @!UP0 USEL UR4, UR5, UR4, !UP2 ;  /* 0x0000000405048287 */ /* 0x000fe4000d000000 */
[----:B------:R-:W-:Y:S02]  /*53c0*/  UIADD3 UR9, UPT, UPT, -UR6, URZ, URZ ;  /* 0x000000ff06097290 */ /* 0x000fe4000fffe1ff */
[----:B------:R-:W-:Y:S02]  /*53d0*/  @!UP0 UIMAD UR10, UR7, UR10, UR4 ;  /* 0x0000000a070a82a4 */ /* 0x000fe4000f8e0204 */
[----:B------:R-:W-:Y:S02]  /*53e0*/  @!UP0 UIADD3 UR11, UPT, UPT, UR11, -UR4, URZ ;  /* 0x800000040b0b8290 */ /* 0x000fe4000fffe0ff */
[----:B------:R-:W-:Y:S02]  /*53f0*/  UIMAD UR7, UR44, UR8, UR38 ;  /* 0x000000082c0772a4 */ /* 0x000fe4000f8e0226 */
[----:B------:R-:W-:Y:S02]  /*5400*/  @!UP0 UIMAD UR6, UR11, UR41, UR5 ;  /* 0x000000290b0682a4 */ /* 0x000fe4000f8e0205 */
[----:B------:R-:W-:Y:S01]  /*5410*/  UIMAD UR4, UR54, UR9, UR37 ;  /* 0x00000009360472a4 */ /* 0x000fe2000f8e0225 */
[----:B------:R-:W-:Y:S02]  /*5420*/  @!UP0 UMOV UR5, UR10 ;  /* 0x0000000a00058c82 */ /* 0x000fe40008000000 */
[----:B------:R-:W-:Y:S02]  /*5430*/  UIMAD UR38, UR5, UR44, UR7 ;  /* 0x0000002c052672a4 */ /* 0x000fe4000f8e0207 */
[----:B------:R-:W-:Y:S11]  /*5440*/  UIMAD UR37, UR6, UR54, UR4 ;  /* 0x00000036062572a4 */ /* 0x000ff6000f8e0204 */
[----:B------:R-:W-:Y:S01]  /*5450*/  @!UPT UIADD3 URZ, UPT, UPT, URZ, URZ, URZ ;  /* 0x000000fffffff290 */ /* 0x000fe2000fffe0ff */
.L_x_86:
[----:B-1----:R-:W-:Y:S02]  /*5460*/  UISETP.NE.AND UP0, UPT, UR40, 0x1, UPT ;  /* 0x000000012800788c */ /* 0x002fe4000bf05270 */
[----:B------:R-:W-:Y:S02]  /*5470*/  UISETP.NE.AND UP1, UPT, UR49, URZ, UPT ;  /* 0x000000ff3100728c */ /* 0x000fe4000bf25270 */
[----:B------:R-:W-:Y:S04]  /*5480*/  UIADD3 UR48, UPT, UPT, UR16, 0x1, URZ ;  /* 0x0000000110307890 */ /* 0x000fe8000fffe0ff */
[----:B------:R-:W-:Y:S02]  /*5490*/  PLOP3.LUT P1, PT, PT, PT, UP1, 0x80, 0x8 ;  /* 0x000000000008781c */ /* 0x000fe40003f2f018 */
[----:B------:R-:W-:Y:S01]  /*54a0*/  PLOP3.LUT P0, PT, PT, PT, UP1, 0x80, 0x8 ;  /* 0x000000000008781c */ /* 0x000fe20003f0f018 */
[----:B------:R-:W1:Y:S01]  /*54b0*/  @!UP0 LDCU.128 UR12, c[0x0][0xb10] ;  /* 0x00016200ff0c87ac */ /* 0x000e620008000c00 */
[----:B------:R-:W2:Y:S09]  /*54c0*/  @!UP0 LDCU UR5, c[0x0][0xb0c] ;  /* 0x00016180ff0587ac */ /* 0x000eb20008000800 */
[----:B------:R-:W-:Y:S01]  /*54d0*/  @P1 SHF.R.U32.HI R4, RZ, 0x10, R5 ;  /* 0x00000010ff041819 */ /* 0x000fe20000011605 */
[----:B------:R-:W3:Y:S03]  /*54e0*/  @!UP0 LDCU UR10, c[0x0][0xb20] ;  /* 0x00016400ff0a87ac */ /* 0x000ee60008000800 */
[----:B------:R-:W-:Y:S01]  /*54f0*/  @P0 R2UR UR56, R4 ;  /* 0x00000000043802ca */ /* 0x000fe200000e0000 */
[----:B-1----:R-:W-:Y:S02]  /*5500*/  UIMAD.WIDE.U32 UR8, UR38, UR12, URZ ;  /* 0x0000000c260872a5 */ /* 0x002fe4000f8e00ff */
[----:B------:R-:W-:Y:S02]  /*5510*/  UIMAD.WIDE.U32 UR6, UR37, UR15, URZ ;  /* 0x0000000f250672a5 */ /* 0x000fe4000f8e00ff */
[----:B------:R-:W-:Y:S03]  /*5520*/  @!UP0 UISETP.NE.AND UP1, UPT, UR14, 0x1, UPT ;  /* 0x000000010e00888c */ /* 0x000fe6000bf25270 */
[----:B------:R-:W-:Y:S01]  /*5530*/  @!UP0 UMOV UR4, UR9 ;  /* 0x0000000900048c82 */ /* 0x000fe20008000000 */
[----:B--2---:R-:W-:Y:S02]  /*5540*/  @!UP0 UISETP.NE.AND UP2, UPT, UR5, 0x1, UPT ;  /* 0x000000010500888c */ /* 0x004fe4000bf45270 */
[----:B------:R-:W-:Y:S01]  /*5550*/  @!UP0 USHF.R.U32.HI UR4, URZ, UR13, UR4 ;  /* 0x0000000dff048299 */ /* 0x000fe20008011604 */
[----:B------:R-:W-:Y:S02]  /*5560*/  @!UP0 UMOV UR6, UR7 ;  /* 0x0000000700068c82 */ /* 0x000fe40008000000 */
[----:B---3--:R-:W-:Y:S02]  /*5570*/  @!UP0 USHF.R.U32.HI UR6, URZ, UR10, UR6 ;  /* 0x0000000aff068299 */ /* 0x008fe40008011606 */
[----:B------:R-:W-:Y:S02]  /*5580*/  @!UP0 USEL UR7, UR38, UR4, !UP2 ;  /* 0x0000000426078287 */ /* 0x000fe4000d000000 */
[----:B------:R-:W-:Y:S04]  /*5590*/  @!UP0 USEL UR6, UR37, UR6, !UP1 ;  /* 0x0000000625068287 */ /* 0x000fe8000c800000 */
[----:B------:R-:W-:Y:S02]  /*55a0*/  @!UP0 UIADD3 UR4, UPT, UPT, -UR7, UR6, URZ ;  /* 0x0000000607048290 */ /* 0x000fe4000fffe1ff */
[----:B------:R-:W-:Y:S02]  /*55b0*/  @!UP0 UIADD3 UR6, UPT, UPT, UR7, -UR6, URZ ;  /* 0x8000000607068290 */ /* 0x000fe4000fffe0ff */
[----:B------:R-:W-:Y:S02]  /*55c0*/  UIADD3 UR7, UPT, UPT, UR45, 0x200, URZ ;  /* 0x000002002d077890 */ /* 0x000fe4000fffe0ff */
[----:B------:R-:W-:Y:S02]  /*55d0*/  @!UP0 UIMAD UR38, UR4, UR5, UR38 ;  /* 0x00000005042682a4 */ /* 0x000fe4000f8e0226 */
[----:B------:R-:W-:Y:S02]  /*55e0*/  @!UP0 UIMAD UR37, UR6, UR14, UR37 ;  /* 0x0000000e062582a4 */ /* 0x000fe4000f8e0225 */
[----:B------:R-:W-:Y:S09]  /*55f0*/  ULOP3.LUT UP0, URZ, UR7, 0x90, URZ, 0xc0, !UPT ;  /* 0x0000009007ff7892 */ /* 0x000ff2000f80c0ff */
[----:B------:R-:W-:Y:S05]  /*5600*/  BRA.U !UP0, `(.L_x_87) ;  /* 0x0000000108407547 */ /* 0x000fea000b800000 */
[----:B------:R-:W1:Y:S01]  /*5610*/  LDCU.64 UR8, c[0x4][0x80] ;  /* 0x01001000ff0877ac */ /* 0x000e620008000a00 */
[----:B------:R-:W-:Y:S01]  /*5620*/  MOV R15, 0x0 ;  /* 0x00000000000f7802 */ /* 0x000fe20000000f00 */
[----:B------:R-:W-:Y:S02]  /*5630*/  HFMA2 R12, -RZ, RZ, 0, 5.9604644775390625e-08 ;  /* 0x00000001ff0c7431 */ /* 0x000fe400000001ff */
[----:B------:R-:W-:Y:S02]  /*5640*/  IMAD.MOV.U32 R8, RZ, RZ, 0x70 ;  /* 0x00000070ff087424 */ /* 0x000fe400078e00ff */
[----:B------:R-:W-:Y:S01]  /*5650*/  IMAD.MOV.U32 R13, RZ, RZ, RZ ;  /* 0x000000ffff0d7224 */ /* 0x000fe200078e00ff */
[----:B------:R-:W2:Y:S01]  /*5660*/  LDCU.64 UR6, c[0x4][0x88] ;  /* 0x01001100ff0677ac */ /* 0x000ea20008000a00 */
[----:B------:R-:W3:Y:S01]  /*5670*/  LDC.64 R14, c[0x4][R15] ;  /* 0x010000000f0e7b82 */ /* 0x000ee20000000a00 */
[----:B------:R-:W4:Y:S01]  /*5680*/  LDCU.64 UR4, c[0x4][0x8] ;  /* 0x01000100ff0477ac */ /* 0x000f220008000a00 */
[----:B-1----:R-:W-:Y:S01]  /*5690*/  MOV R5, UR9 ;  /* 0x0000000900057c02 */ /* 0x002fe20008000f00 */
[----:B------:R-:W-:Y:S01]  /*56a0*/  IMAD.U32 R4, RZ, RZ, UR8 ;  /* 0x00000008ff047e24 */ /* 0x000fe2000f8e00ff */
[----:B--2---:R-:W-:Y:S01]  /*56b0*/  MOV R7, UR7 ;  /* 0x0000000700077c02 */ /* 0x004fe20008000f00 */
[----:B------:R-:W-:Y:S01]  /*56c0*/  IMAD.U32 R6, RZ, RZ, UR6 ;  /* 0x00000006ff067e24 */ /* 0x000fe2000f8e00ff */
[----:B----4-:R-:W-:Y:S01]  /*56d0*/  MOV R11, UR5 ;  /* 0x00000005000b7c02 */ /* 0x010fe20008000f00 */
[----:B------:R-:W-:Y:S02]  /*56e0*/  IMAD.U32 R10, RZ, RZ, UR4 ;  /* 0x00000004ff0a7e24 */ /* 0x000fe4000f8e00ff */
[----:B------:R-:W-:Y:S07]  /*56f0*/  LEPC R20, `(.L_x_87) ;  /* 0x000000001014794e */ /* 0x000fee0000000000 */
[----:B---3-5:R-:W-:Y:S05]  /*5700*/  CALL.ABS.NOINC R14 ;  /* 0x000000000e007343 */ /* 0x028fea0003c00000 */
.L_x_87:
[----:B------:R-:W-:Y:S04]  /*5710*/  UIADD3 UR4, UPT, UPT, UR45, 0x3a00, URZ ;  /* 0x00003a002d047890 */ /* 0x000fe8000fffe0ff */
        /* <DEDUP_REMOVED lines=18> */
.L_x_88:
[----:B------:R-:W-:Y:S01]  /*5840*/  ISETP.NE.U32.AND P3, PT, R234, RZ, PT ;  /* 0x000000ffea00720c */ /* 0x000fe20003f65070 */
[----:B------:R-:W-:Y:S01]  /*5850*/  UISETP.NE.AND UP1, UPT, UR59, URZ, UPT ;  /* 0x000000ff3b00728c */ /* 0x000fe2000bf25270 */
[----:B------:R-:W-:Y:S02]  /*5860*/  ISETP.NE.U32.AND P4, PT, R230, RZ, PT ;  /* 0x000000ffe600720c */ /* 0x000fe40003f85070 */
[----:B------:R-:W-:Y:S02]  /*5870*/  ISETP.NE.AND.EX P3, PT, R235, RZ, PT, P3 ;  /* 0x000000ffeb00720c */ /* 0x000fe40003f65330 */
[----:B------:R-:W-:Y:S02]  /*5880*/  PLOP3.LUT P1, PT, PT, PT, PT, 0x8, 0x80 ;  /* 0x000000000080781c */ /* 0x000fe40003f2e170 */
[----:B------:R-:W-:Y:S02]  /*5890*/  PLOP3.LUT P0, PT, PT, PT, UP1, 0x80, 0x8 ;  /* 0x000000000008781c */ /* 0x000fe40003f0f018 */
[----:B------:R-:W-:Y:S02]  /*58a0*/  ISETP.NE.AND.EX P4, PT, R231, RZ, PT, P4 ;  /* 0x000000ffe700720c */ /* 0x000fe40003f85340 */
[----:B------:R-:W1:Y:S09]  /*58b0*/  @UP1 LDCU.64 UR4, c[0x0][0x888] ;  /* 0x00011100ff0417ac */ /* 0x000e720008000a00 */
[----:B------:R-:W-:Y:S01]  /*58c0*/  @P0 PLOP3.LUT P1, PT, P3, PT, PT, 0x80, 0x8 ;  /* 0x000000000008081c */ /* 0x000fe20001f2f070 */
[----:B-1----:R-:W-:Y:S04]  /*58d0*/  @UP1 UISETP.NE.U32.AND UP0, UPT, UR4, URZ, UPT ;  /* 0x000000ff0400128c */ /* 0x002fe8000bf05070 */
[----:B------:R-:W-:Y:S04]  /*58e0*/  @UP1 UISETP.NE.AND.EX UP0, UPT, UR5, URZ, UPT, UP0 ;  /* 0x000000ff0500128c */ /* 0x000fe8000bf05300 */
[----:B------:R-:W-:Y:S01]  /*58f0*/  @UP1 USEL UR4, URZ, 0xffffffff, UP0 ;  /* 0xffffffffff041887 */ /* 0x000fe20008000000 */
[----:B------:R-:W-:Y:S11]  /*5900*/  @!P3 BRA `(.L_x_89) ;  /* 0x000000000030b947 */ /* 0x000ff60003800000 */
[----:B------:R-:W-:Y:S01]  /*5910*/  ISETP.NE.U32.AND P2, PT, R232, RZ, PT ;  /* 0x000000ffe800720c */ /* 0x000fe20003f45070 */
[----:B------:R-:W1:Y:S01]  /*5920*/  LDCU.64 UR6, c[0x0][0x358] ;  /* 0x00006b00ff0677ac */ /* 0x000e620008000a00 */
[----:B------:R-:W-:Y:S02]  /*5930*/  IMAD.MOV.U32 R236, RZ, RZ, 0x1 ;  /* 0x00000001ffec7424 */ /* 0x000fe400078e00ff */
[----:B------:R-:W-:Y:S11]  /*5940*/  ISETP.NE.AND.EX P2, PT, R233, RZ, PT, P2 ;  /* 0x000000ffe900720c */ /* 0x000ff60003f45320 */
[----:B------:R-:W-:Y:S02]  /*5950*/  @!UPT UIADD3 URZ, UPT, UPT, URZ, URZ, URZ ;  /* 0x000000fffffff290 */ /* 0x000fe4000fffe0ff */
[----:B------:R-:W2:Y:S01]  /*5960*/  @P2 LDC.64 R4, c[0x0][0x888] ;  /* 0x00022200ff042b82 */ /* 0x000ea20000000a00 */
[----:B------:R-:W-:Y:S04]  /*5970*/  @P2 IMAD R0, R234, UR36, RZ ;  /* 0x00000024ea002c24 */ /* 0x000fe8000f8e02ff */
[----:B--2---:R-:W-:Y:S04]  /*5980*/  @P2 IMAD.WIDE R4, R0, 0x4, R4 ;  /* 0x0000000400042825 */ /* 0x004fe800078e0204 */
[----:B------:R-:W-:Y:S01]  /*5990*/  HFMA2 R0, -RZ, RZ, 0, 5.9604644775390625e-08 ;  /* 0x00000001ff007431 */ /* 0x000fe200000001ff */
[----:B-1---5:R1:W5:Y:S04]  /*59a0*/  @P2 LDG.E R123, desc[UR6][R4.64] ;  /* 0x00000006047b2981 */ /* 0x022368000c1e1900 */
[----:B------:R-:W-:Y:S01]  /*59b0*/  @!P2 PRMT R236, R0, 0x7610, R236 ;  /* 0x0000761000eca816 */ /* 0x000fe200000000ec */
[----:B-1----:R-:W2:Y:S06]  /*59c0*/  @!P2 LDC R123, c[0x0][0x880] ;  /* 0x00022000ff7bab82 */ /* 0x002eac0000000800 */
.L_x_89:
[----:B------:R-:W-:Y:S05]  /*59d0*/  @!P4 BRA `(.L_x_90) ;  /* 0x000000000028c947 */ /* 0x000fea0003800000 */
[----:B------:R-:W1:Y:S01]  /*59e0*/  LDC.64 R4, c[0x0][0x8a8] ;  /* 0x00022a00ff047b82 */ /* 0x000e620000000a00 */
[----:B------:R-:W3:Y:S01]  /*59f0*/  LDCU.64 UR6, c[0x0][0x358] ;  /* 0x00006b00ff0677ac */ /* 0x000ee20008000a00 */
[----:B-1----:R-:W-:Y:S04]  /*5a00*/  ISETP.NE.U32.AND P2, PT, R4, RZ, PT ;  /* 0x000000ff0400720c */ /* 0x002fe80003f45070 */
[----:B------:R-:W-:Y:S11]  /*5a10*/  ISETP.NE.AND.EX P2, PT, R5, RZ, PT, P2 ;  /* 0x000000ff0500720c */ /* 0x000ff60003f45320 */
[----:B------:R-:W-:Y:S02]  /*5a20*/  @!UPT UIADD3 URZ, UPT, UPT, URZ, URZ, URZ ;  /* 0x000000fffffff290 */ /* 0x000fe4000fffe0ff */
[----:B------:R-:W1:Y:S01]  /*5a30*/  @P2 LDC.64 R4, c[0x0][0x8a8] ;  /* 0x00022a00ff042b82 */ /* 0x000e620000000a00 */
[----:B------:R-:W-:Y:S04]  /*5a40*/  @P2 IMAD R0, R230, UR36, RZ ;  /* 0x00000024e6002c24 */ /* 0x000fe8000f8e02ff */
[----:B-1----:R-:W-:Y:S05]  /*5a50*/  @P2 IMAD.WIDE R4, R0, 0x4, R4 ;  /* 0x0000000400042825 */ /* 0x002fea00078e0204 */
[----:B---3-5:R1:W5:Y:S02]  /*5a60*/  @P2 LDG.E R120, desc[UR6][R4.64] ;  /* 0x0000000604782981 */ /* 0x028364000c1e1900 */
[----:B-1----:R-:W3:Y:S02]  /*5a70*/  @!P2 LDC R120, c[0x0][0x8a0] ;  /* 0x00022800ff78ab82 */ /* 0x002ee40000000800 */
.L_x_90:
[----:B--2--5:R-:W-:Y:S01]  /*5a80*/  @P0 FSETP.NEU.AND P4, PT, R123, RZ, PT ;  /* 0x000000ff7b00020b */ /* 0x024fe20003f8d000 */
[----:B------:R-:W-:Y:S01]  /*5a90*/  IMAD.U32 R0, RZ, RZ, UR4 ;  /* 0x00000004ff007e24 */ /* 0x000fe2000f8e00ff */
[----:B------:R-:W-:Y:S01]  /*5aa0*/  @P0 LOP3.LUT P2, RZ, R236, 0xff, RZ, 0xc0, !PT ;  /* 0x000000ffecff0812 */ /* 0x000fe2000784c0ff */
[----:B------:R-:W-:Y:S01]  /*5ab0*/  BSSY B1, `(.L_x_91) ;  /* 0x0000056000017945 */ /* 0x000fe20003800000 */
[----:B------:R-:W-:Y:S02]  /*5ac0*/  @P0 SEL R3, RZ, 0xffffffff, P4 ;  /* 0xffffffffff030807 */ /* 0x000fe40002000000 */
[----:B------:R-:W-:Y:S02]  /*5ad0*/  CS2R R18, SRZ ;  /* 0x0000000000127805 */ /* 0x000fe4000001ff00 */
[----:B------:R-:W-:Y:S02]  /*5ae0*/  PLOP3.LUT P5, PT, PT, PT, PT, 0x8, 0x80 ;  /* 0x000000000080781c */ /* 0x000fe40003fae170 */
[----:B------:R-:W-:Y:S02]  /*5af0*/  CS2R R16, SRZ ;  /* 0x0000000000107805 */ /* 0x000fe4000001ff00 */
[----:B------:R-:W-:Y:S01]  /*5b00*/  @P1 SEL R3, R0, R3, !P2 ;  /* 0x0000000300031207 */ /* 0x000fe20005000000 */
[----:B------:R-:W-:Y:S01]  /*5b10*/  IMAD.U32 R0, RZ, RZ, UR51 ;  /* 0x00000033ff007e24 */ /* 0x000fe2000f8e00ff */
[----:B------:R-:W-:Y:S02]  /*5b20*/  CS2R R126, SRZ ;  /* 0x00000000007e7805 */ /* 0x000fe4000001ff00 */
[----:B------:R-:W-:Y:S02]  /*5b30*/  CS2R R124, SRZ ;  /* 0x00000000007c7805 */ /* 0x000fe4000001ff00 */
[----:B------:R-:W-:Y:S02]  /*5b40*/  @P0 LOP3.LUT R3, R3, 0x1, RZ, 0xc0, !PT ;  /* 0x0000000103030812 */ /* 0x000fe400078ec0ff */
[----:B------:R-:W-:Y:S02]  /*5b50*/  CS2R R130, SRZ ;  /* 0x0000000000827805 */ /* 0x000fe4000001ff00 */
[----:B------:R-:W-:Y:S02]  /*5b60*/  SHF.L.U32 R5, R0, 0x1f, RZ ;  /* 0x0000001f00057819 */ /* 0x000fe400000006ff */
[----:B------:R-:W-:Y:S02]  /*5b70*/  CS2R R128, SRZ ;  /* 0x0000000000807805 */ /* 0x000fe4000001ff00 */
[----:B------:R-:W-:Y:S01]  /*5b80*/  ISETP.NE.U32.OR P1, PT, R3, 0x1, !P0 ;  /* 0x000000010300780c */ /* 0x000fe20004725470 */
[----:B------:R-:W-:Y:S01]  /*5b90*/  IMAD.U32 R3, RZ, RZ, UR39 ;  /* 0x00000027ff037e24 */ /* 0x000fe2000f8e00ff */
[----:B------:R-:W-:Y:S02]  /*5ba0*/  CS2R R134, SRZ ;  /* 0x0000000000867805 */ /* 0x000fe4000001ff00 */
[----:B------:R-:W-:Y:S02]  /*5bb0*/  CS2R R132, SRZ ;  /* 0x0000000000847805 */ /* 0x000fe4000001ff00 */
[----:B------:R-:W-:Y:S02]  /*5bc0*/  CS2R R162, SRZ ;  /* 0x0000000000a27805 */ /* 0x000fe4000001ff00 */
[----:B------:R-:W-:Y:S02]  /*5bd0*/  CS2R R160, SRZ ;  /* 0x0000000000a07805 */ /* 0x000fe4000001ff00 */
[----:B------:R-:W-:Y:S02]  /*5be0*/  LEA R22, R3, UR45, 0x3 ;  /* 0x0000002d03167c11 */ /* 0x000fe4000f8e18ff */
[----:B------:R-:W-:Y:S02]  /*5bf0*/  CS2R R150, SRZ ;  /* 0x0000000000967805 */ /* 0x000fe4000001ff00 */
[----:B------:R-:W-:Y:S02]  /*5c00*/  CS2R R148, SRZ ;  /* 0x0000000000947805 */ /* 0x000fe4000001ff00 */
[----:B------:R-:W-:Y:S02]  /*5c10*/  CS2R R138, SRZ ;  /* 0x00000000008a7805 */ /* 0x000fe4000001ff00 */
[----:B------:R-:W-:Y:S02]  /*5c20*/  CS2R R136, SRZ ;  /* 0x0000000000887805 */ /* 0x000fe4000001ff00 */
[----:B------:R-:W-:Y:S04]  /*5c30*/  @P1 SHF.L.U32 R4, R238, 0x1f, RZ ;  /* 0x0000001fee041819 */ /* 0x000fe800000006ff */
[----:B------:R-:W1:Y:S01]  /*5c40*/  @P1 SYNCS.PHASECHK.TRANS64.TRYWAIT P0, [UR45+0xb0], R4 ;  /* 0x0000b004ff0015a7 */ /* 0x000e62000800112d */
[----:B------:R2:W4:Y:S01]  /*5c50*/  SYNCS.PHASECHK.TRANS64.TRYWAIT P4, [R22+URZ+0xf0], R5 ;  /* 0x0000f005160075a7 */ /* 0x00052200080811ff */
[----:B-1----:R-:W-:Y:S01]  /*5c60*/  @P1 PLOP3.LUT P5, PT, P0, PT, PT, 0x8, 0x80 ;  /* 0x000000000080181c */ /* 0x002fe200007ae170 */
[----:B------:R-:W-:Y:S01]  /*5c70*/  @!UPT UIADD3 URZ, UPT, UPT, URZ, URZ, URZ ;  /* 0x000000fffffff290 */ /* 0x000fe2000fffe0ff */
[----:B--2-4-:R-:W-:Y:S11]  /*5c80*/  @!P1 BRA `(.L_x_92) ;  /* 0x0000000000e09947 */ /* 0x014ff60003800000 */
[----:B------:R-:W-:Y:S01]  /*5c90*/  ISETP.NE.U32.AND P0, PT, RZ, UR60, PT ;  /* 0x0000003cff007c0c */ /* 0x000fe2000bf05070 */
[----:B------:R-:W-:Y:S01]  /*5ca0*/  BSSY B0, `(.L_x_93) ;  /* 0x0000025000007945 */ /* 0x000fe20003800000 */
[----:B------:R-:W-:Y:S02]  /*5cb0*/  FSETP.NEU.AND P2, PT, R123, RZ, PT ;  /* 0x000000ff7b00720b */ /* 0x000fe40003f4d000 */
[----:B------:R-:W-:Y:S02]  /*5cc0*/  CS2R R138, SRZ ;  /* 0x00000000008a7805 */ /* 0x000fe4000001ff00 */
[----:B------:R-:W-:Y:S02]  /*5cd0*/  ISETP.NE.AND.EX P0, PT, RZ, UR61, PT, P0 ;  /* 0x0000003dff007c0c */ /* 0x000fe4000bf05300 */
[----:B------:R-:W-:Y:S02]  /*5ce0*/  CS2R R136, SRZ ;  /* 0x0000000000887805 */ /* 0x000fe4000001ff00 */
[----:B------:R-:W-:Y:S02]  /*5cf0*/  LOP3.LUT P1, RZ, R236, 0xff, RZ, 0xc0, !PT ;  /* 0x000000ffecff7812 */ /* 0x000fe4000782c0ff */
[----:B------:R-:W-:Y:S02]  /*5d00*/  CS2R R150, SRZ ;  /* 0x0000000000967805 */ /* 0x000fe4000001ff00 */
[----:B------:R-:W-:Y:S02]  /*5d10*/  SEL R0, RZ, 0xffffffff, P2 ;  /* 0xffffffffff007807 */ /* 0x000fe40001000000 */
[----:B------:R-:W-:Y:S02]  /*5d20*/  CS2R R148, SRZ ;  /* 0x0000000000947805 */ /* 0x000fe4000001ff00 */
[----:B------:R-:W-:Y:S02]  /*5d30*/  SEL R3, RZ, 0xffffffff, P0 ;  /* 0xffffffffff037807 */ /* 0x000fe40000000000 */
[----:B------:R-:W-:Y:S02]  /*5d40*/  CS2R R162, SRZ ;  /* 0x0000000000a27805 */ /* 0x000fe4000001ff00 */
[----:B------:R-:W-:Y:S02]  /*5d50*/  CS2R R160, SRZ ;  /* 0x0000000000a07805 */ /* 0x000fe4000001ff00 */
[----:B------:R-:W-:Y:S02]  /*5d60*/  CS2R R134, SRZ ;  /* 0x0000000000867805 */ /* 0x000fe4000001ff00 */
[----:B------:R-:W-:Y:S02]  /*5d70*/  @P3 SEL R0, R3, R0, !P1 ;  /* 0x0000000003003207 */ /* 0x000fe40004800000 */
[----:B------:R-:W-:Y:S02]  /*5d80*/  CS2R R132, SRZ ;  /* 0x0000000000847805 */ /* 0x000fe4000001ff00 */
[----:B------:R-:W-:Y:S02]  /*5d90*/  CS2R R130, SRZ ;  /* 0x0000000000827805 */ /* 0x000fe4000001ff00 */
[----:B------:R-:W-:Y:S02]  /*5da0*/  CS2R R128, SRZ ;  /* 0x0000000000807805 */ /* 0x000fe4000001ff00 */
[----:B------:R-:W-:Y:S02]  /*5db0*/  LOP3.LUT R0, R0, 0x1, RZ, 0xc0, !PT ;  /* 0x0000000100007812 */ /* 0x000fe400078ec0ff */
[----:B------:R-:W-:Y:S02]  /*5dc0*/  CS2R R126, SRZ ;  /* 0x00000000007e7805 */ /* 0x000fe4000001ff00 */
[----:B------:R-:W-:Y:S02]  /*5dd0*/  CS2R R124, SRZ ;  /* 0x00000000007c7805 */ /* 0x000fe4000001ff00 */
[----:B------:R-:W-:Y:S02]  /*5de0*/  CS2R R18, SRZ ;  /* 0x0000000000127805 */ /* 0x000fe4000001ff00 */
[----:B------:R-:W-:Y:S02]  /*5df0*/  ISETP.NE.U32.AND P0, PT, R0, 0x1, PT ;  /* 0x000000010000780c */ /* 0x000fe40003f05070 */
[----:B------:R-:W-:Y:S11]  /*5e00*/  CS2R R16, SRZ ;  /* 0x0000000000107805 */ /* 0x000ff6000001ff00 */
[C---:B------:R-:W-:Y:S02]  /*5e10*/  @P0 IMAD.SHL.U32 R3, R229.reuse, 0x10, RZ ;  /* 0x00000010e5030824 */ /* 0x040fe400078e00ff */
[C---:B------:R-:W-:Y:S02]  /*5e20*/  @P0 IMAD.SHL.U32 R0, R229.reuse, 0x20, RZ ;  /* 0x00000020e5000824 */ /* 0x040fe400078e00ff */
[----:B------:R-:W-:Y:S01]  /*5e30*/  @P0 IMAD.SHL.U32 R4, R229, 0x4, RZ ;  /* 0x00000004e5040824 */ /* 0x000fe200078e00ff */
[----:B------:R-:W-:Y:S02]  /*5e40*/  @P0 LOP3.LUT R3, R3, 0x600, RZ, 0xc0, !PT ;  /* 0x0000060003030812 */ /* 0x000fe400078ec0ff */
[----:B------:R-:W-:Y:S02]  /*5e50*/  @P0 LOP3.LUT R6, R0, 0x80, RZ, 0xc0, !PT ;  /* 0x0000008000060812 */ /* 0x000fe400078ec0ff */
[--C-:B------:R-:W-:Y:S02]  /*5e60*/  @P0 LOP3.LUT R3, R3, 0x60, R0.reuse, 0xf8, !PT ;  /* 0x0000006003030812 */ /* 0x100fe400078ef800 */
[----:B------:R-:W-:Y:S02]  /*5e70*/  @P0 LOP3.LUT R7, R6, 0x10, R229, 0xf8, !PT ;  /* 0x0000001006070812 */ /* 0x000fe400078ef8e5 */
[----:B------:R-:W-:Y:S02]  /*5e80*/  @P0 LOP3.LUT R3, R3, 0x100, R0, 0xf8, !PT ;  /* 0x0000010003030812 */ /* 0x000fe400078ef800 */
[----:B------:R-:W-:Y:S04]  /*5e90*/  @P0 LOP3.LUT R4, R7, 0x10, R4, 0x78, !PT ;  /* 0x0000001007040812 */ /* 0x000fe800078e7804 */
[----:B------:R-:W-:Y:S01]  /*5ea0*/  @P0 LOP3.LUT R4, R3, R4, RZ, 0xfc, !PT ;  /* 0x0000000403040212 */ /* 0x000fe200078efcff */
[----:B------:R-:W-:Y:S06]  /*5eb0*/  @!P5 BRA `(.L_x_94) ;  /* 0x00000000000cd947 */ /* 0x000fec0003800000 */
[----:B------:R-:W-:Y:S04]  /*5ec0*/  SHF.L.U32 R3, R238, 0x1f, RZ ;  /* 0x0000001fee037819 */ /* 0x000fe800000006ff */
[----:B------:R-:W1:Y:S02]  /*5ed0*/  SYNCS.PHASECHK.TRANS64.TRYWAIT P1, [UR45+0xb0], R3 ;  /* 0x0000b003ff0075a7 */ /* 0x000e64000802112d */
[----:B-1----:R-:W-:Y:S05]  /*5ee0*/  @!P1 BRA `(.L_x_95) ;  /* 0x00000038001c9947 */ /* 0x002fea0003800000 */
.L_x_94:
[----:B------:R-:W-:Y:S05]  /*5ef0*/  BSYNC B0 ;  /* 0x0000000000007941 */ /* 0x000fea0003800000 */
.L_x_93:
[----:B------:R2:W4:Y:S01]  /*5f00*/  @P0 LDS.128 R136, [R4+UR45+0x200] ;  /* 0x0002002d04880984 */ /* 0x0005220008000c00 */
[----:B------:R-:W-:Y:S01]  /*5f10*/  UIADD3 UR4, UPT, UPT, UR45, 0xb8, URZ ;  /* 0x000000b82d047890 */ /* 0x000fe2000fffe0ff */
[----:B------:R-:W-:Y:S02]  /*5f20*/  LOP3.LUT R238, R238, 0x1, RZ, 0x3c, !PT ;  /* 0x00000001eeee7812 */ /* 0x000fe400078e3cff */
[----:B------:R2:W1:Y:S01]  /*5f30*/  @P0 LDS.128 R148, [R4+UR45+0xa00] ;  /* 0x000a002d04940984 */ /* 0x0004620008000c00 */
[----:B------:R-:W-:Y:S03]  /*5f40*/  UPRMT UR4, UR62, 0x654, UR4 ;  /* 0x000006543e047896 */ /* 0x000fe60008000004 */
[----:B------:R2:W1:Y:S04]  /*5f50*/  @P0 LDS.128 R160, [R4+UR45+0x1200] ;  /* 0x0012002d04a00984 */ /* 0x0004680008000c00 */
[----:B------:R2:W1:Y:S04]  /*5f60*/  @P0 LDS.128 R132, [R4+UR45+0x1a00] ;  /* 0x001a002d04840984 */ /* 0x0004680008000c00 */
[----:B------:R2:W1:Y:S04]  /*5f70*/  @P0 LDS.128 R128, [R4+UR45+0x2200] ;  /* 0x0022002d04800984 */ /* 0x0004680008000c00 */
[----:B------:R2:W1:Y:S04]  /*5f80*/  @P0 LDS.128 R124, [R4+UR45+0x2a00] ;  /* 0x002a002d047c0984 */ /* 0x0004680008000c00 */
[----:B------:R2:W1:Y:S01]  /*5f90*/  @P0 LDS.128 R16, [R4+UR45+0x3200] ;  /* 0x0032002d04100984 */ /* 0x0004620008000c00 */
[----:B------:R-:W-:Y:S01]  /*5fa0*/  @!PT LDS RZ, [RZ] ;  /* 0x00000000fffff984 */ /* 0x000fe20000000800 */
[----:B------:R-:W-:Y:S01]  /*5fb0*/  @!PT LDS RZ, [RZ] ;  /* 0x00000000fffff984 */ /* 0x000fe20000000800 */
[----:B------:R-:W-:Y:S01]  /*5fc0*/  @!PT LDS RZ, [RZ] ;  /* 0x00000000fffff984 */ /* 0x000fe20000000800 */
[----:B------:R-:W-:Y:S01]  /*5fd0*/  @!PT LDS RZ, [RZ] ;  /* 0x00000000fffff984 */ /* 0x000fe20000000800 */
[----:B------:R5:W-:Y:S06]  /*5fe0*/  MEMBAR.ALL.CTA ;  /* 0x0000000000007992 */ /* 0x000bec0000008000 */
[----:B-----5:R-:W5:Y:S02]  /*5ff0*/  FENCE.VIEW.ASYNC.S ;  /* 0x00000000000073c6 */ /* 0x020f640000000000 */
[----:B-----5:R-:W-:Y:S01]  /*6000*/  SYNCS.ARRIVE.TRANS64.RED.A1T0 RZ, [UR4], RZ ;  /* 0x000000ffffff79a7 */ /* 0x020fe20008100404 */
.L_x_92:
[----:B------:R-:W-:Y:S05]  /*6010*/  BSYNC B1 ;  /* 0x0000000000017941 */ /* 0x000fea0003800000 */
.L_x_91:
[----:B------:R-:W-:Y:S05]  /*6020*/  @P4 BRA `(.L_x_96) ;  /* 0x0000000000084947 */ /* 0x000fea0003800000 */
[----:B------:R-:W5:Y:S02]  /*6030*/  SYNCS.PHASECHK.TRANS64.TRYWAIT P0, [R22+URZ+0xf0], R5 ;  /* 0x0000f005160075a7 */ /* 0x000f6400080011ff */
[----:B-----5:R-:W-:Y:S05]  /*6040*/  @!P0 BRA `(.L_x_97) ;  /* 0x0000003400dc8947 */ /* 0x020fea0003800000 */
.L_x_96:
[----:B------:R-:W-:Y:S04]  /*6050*/  ULEA.HI UR4, UR39, UR39, URZ, 0x1 ;  /* 0x0000002727047291 */ /* 0x000fe8000f8f08ff */
[----:B------:R-:W-:Y:S02]  /*6060*/  USHF.R.U32.HI UR5, URZ, 0x1, UR4 ;  /* 0x00000001ff057899 */ /* 0x000fe40008011604 */
[----:B------:R-:W-:Y:S04]  /*6070*/  ULOP3.LUT UR4, UR4, 0xffe, URZ, 0xc0, !UPT ;  /* 0x00000ffe04047892 */ /* 0x000fe8000f8ec0ff */
[----:B------:R-:W-:Y:S01]  /*6080*/  UIADD3 UR4, UPT, UPT, -UR4, UR39, URZ ;  /* 0x0000002704047290 */ /* 0x000fe2000fffe1ff */
[----:B------:R-:W-:Y:S04]  /*6090*/  IMAD.U32 R5, RZ, RZ, UR5 ;  /* 0x00000005ff057e24 */ /* 0x000fe8000f8e00ff */
[----:B-1----:R-:W-:Y:S01]  /*60a0*/  IMAD R3, R5, 0xe0, R2 ;  /* 0x000000e005037824 */ /* 0x002fe200078e0202 */
[----:B------:R-:W-:Y:S05]  /*60b0*/  MOV R0, UR4 ;  /* 0x0000000400007c02 */ /* 0x000fea0008000f00 */
[----:B------:R-:W-:Y:S05]  /*60c0*/  IMAD R121, R0, 0x100000, R3 ;  /* 0x0010000000797824 */ /* 0x000fea00078e0203 */
[----:B--2---:R-:W-:Y:S04]  /*60d0*/  SHF.R.U32.HI R4, RZ, 0x15, R121 ;  /* 0x00000015ff047819 */ /* 0x004fe80000011679 */
[----:B------:R-:W-:Y:S11]  /*60e0*/  LOP3.LUT P0, RZ, R4, 0x3, R237, 0x48, !PT ;  /* 0x0000000304ff7812 */ /* 0x000ff600078048ed */
[----:B------:R-:W-:Y:S02]  /*60f0*/  @!UPT UIADD3 URZ, UPT, UPT, URZ, URZ, URZ ;  /* 0x000000fffffff290 */ /* 0x000fe4000fffe0ff */
[----:B------:R-:W-:Y:S05]  /*6100*/  @!P0 BRA `(.L_x_98) ;  /* 0x0000000000408947 */ /* 0x000fea0003800000 */
[----:B------:R-:W1:Y:S01]  /*6110*/  LDCU.64 UR8, c[0x4][0x70] ;  /* 0x01000e00ff0877ac */ /* 0x000e620008000a00 */
[----:B------:R-:W-:Y:S01]  /*6120*/  MOV R15, 0x0 ;  /* 0x00000000000f7802 */ /* 0x000fe20000000f00 */
[----:B------:R-:W-:Y:S02]  /*6130*/  HFMA2 R12, -RZ, RZ, 0, 5.9604644775390625e-08 ;  /* 0x00000001ff0c7431 */ /* 0x000fe400000001ff */
[----:B------:R-:W-:Y:S02]  /*6140*/  IMAD.MOV.U32 R8, RZ, RZ, 0x192 ;  /* 0x00000192ff087424 */ /* 0x000fe400078e00ff */
[----:B------:R-:W-:Y:S01]  /*6150*/  IMAD.MOV.U32 R13, RZ, RZ, RZ ;  /* 0x000000ffff0d7224 */ /* 0x000fe200078e00ff */
[----:B------:R-:W2:Y:S01]  /*6160*/  LDCU.64 UR6, c[0x4][0x78] ;  /* 0x01000f00ff0677ac */ /* 0x000ea20008000a00 */
[----:B------:R-:W3:Y:S01]  /*6170*/  LDC.64 R14, c[0x4][R15] ;  /* 0x010000000f0e7b82 */ /* 0x000ee20000000a00 */
[----:B------:R-:W5:Y:S01]  /*6180*/  LDCU.64 UR4, c[0x4][0x10] ;  /* 0x01000200ff0477ac */ /* 0x000f620008000a00 */
[----:B-1----:R-:W-:Y:S01]  /*6190*/  MOV R5, UR9 ;  /* 0x0000000900057c02 */ /* 0x002fe20008000f00 */
[----:B------:R-:W-:Y:S01]  /*61a0*/  IMAD.U32 R4, RZ, RZ, UR8 ;  /* 0x00000008ff047e24 */ /* 0x000fe2000f8e00ff */
[----:B--2---:R-:W-:Y:S01]  /*61b0*/  MOV R7, UR7 ;  /* 0x0000000700077c02 */ /* 0x004fe20008000f00 */
[----:B------:R-:W-:Y:S01]  /*61c0*/  IMAD.U32 R6, RZ, RZ, UR6 ;  /* 0x00000006ff067e24 */ /* 0x000fe2000f8e00ff */
[----:B-----5:R-:W-:Y:S01]  /*61d0*/  MOV R11, UR5 ;  /* 0x00000005000b7c02 */ /* 0x020fe20008000f00 */
[----:B------:R-:W-:Y:S02]  /*61e0*/  IMAD.U32 R10, RZ, RZ, UR4 ;  /* 0x00000004ff0a7e24 */ /* 0x000fe4000f8e00ff */
[----:B------:R-:W-:Y:S07]  /*61f0*/  LEPC R20, `(.L_x_98) ;  /* 0x000000001014794e */ /* 0x000fee0000000000 */
[----:B---34-:R-:W-:Y:S05]  /*6200*/  CALL.ABS.NOINC R14 ;  /* 0x000000000e007343 */ /* 0x018fea0003c00000 */
.L_x_98:
[----:B------:R-:W-:Y:S05]  /*6210*/  WARPSYNC.ALL ;  /* 0x0000000000007948 */ /* 0x000fea0003800000 */
[C---:B------:R-:W-:Y:S01]  /*6220*/  R2UR UR4, R121.reuse ;  /* 0x00000000790472ca */ /* 0x040fe200000e0000 */
[----:B------:R-:W-:Y:S05]  /*6230*/  VIADD R0, R121, 0x20 ;  /* 0x0000002079007836 */ /* 0x000fea0000000000 */
[----:B------:R-:W-:Y:S04]  /*6240*/  SHF.R.U32.HI R0, RZ, 0x15, R0 ;  /* 0x00000015ff007819 */ /* 0x000fe80000011600 */
[----:B------:R-:W-:Y:S03]  /*6250*/  LOP3.LUT P0, RZ, R0, 0x3, R237, 0x48, !PT ;  /* 0x0000000300ff7812 */ /* 0x000fe600078048ed */
[----:B------:R-:W1:Y:S01]  /*6260*/  LDTM.16dp32bit_t0_t15.x16 R104, tmem[UR4] ;  /* 0x00000004006879ee */ /* 0x000e620008a00000 */
[----:B------:R-:W2:Y:S09]  /*6270*/  LDTM.16dp32bit_t16_t31.x16 R104, tmem[UR4+0x10] ;  /* 0x00001004006879ee */ /* 0x000eb20008a20000 */
[----:B--2---:R-:W-:Y:S05]  /*6280*/  @!P0 BRA `(.L_x_99) ;  /* 0x0000000000408947 */ /* 0x004fea0003800000 */
[----:B------:R-:W2:Y:S01]  /*6290*/  LDCU.64 UR8, c[0x4][0x70] ;  /* 0x01000e00ff0877ac */ /* 0x000ea20008000a00 */
[----:B------:R-:W-:Y:S01]  /*62a0*/  MOV R15, 0x0 ;  /* 0x00000000000f7802 */ /* 0x000fe20000000f00 */
[----:B------:R-:W-:Y:S02]  /*62b0*/  HFMA2 R12, -RZ, RZ, 0, 5.9604644775390625e-08 ;  /* 0x00000001ff0c7431 */ /* 0x000fe400000001ff */
[----:B------:R-:W-:Y:S02]  /*62c0*/  IMAD.MOV.U32 R8, RZ, RZ, 0x192 ;  /* 0x00000192ff087424 */ /* 0x000fe400078e00ff */
[----:B------:R-:W-:Y:S01]  /*62d0*/  IMAD.MOV.U32 R13, RZ, RZ, RZ ;  /* 0x000000ffff0d7224 */ /* 0x000fe200078e00ff */
[----:B------:R-:W5:Y:S01]  /*62e0*/  LDCU.64 UR6, c[0x4][0x78] ;  /* 0x01000f00ff0677ac */ /* 0x000f620008000a00 */
[----:B------:R-:W1:Y:S01]  /*62f0*/  LDC.64 R14, c[0x4][R15] ;  /* 0x010000000f0e7b82 */ /* 0x000e620000000a00 */
[----:B------:R-:W3:Y:S01]  /*6300*/  LDCU.64 UR4, c[0x4][0x10] ;  /* 0x01000200ff0477ac */ /* 0x000ee20008000a00 */
[----:B--2---:R-:W-:Y:S01]  /*6310*/  MOV R5, UR9 ;  /* 0x0000000900057c02 */ /* 0x004fe20008000f00 */
[----:B------:R-:W-:Y:S01]  /*6320*/  IMAD.U32 R4, RZ, RZ, UR8 ;  /* 0x00000008ff047e24 */ /* 0x000fe2000f8e00ff */
[----:B-----5:R-:W-:Y:S01]  /*6330*/  MOV R7, UR7 ;  /* 0x0000000700077c02 */ /* 0x020fe20008000f00 */
[----:B------:R-:W-:Y:S01]  /*6340*/  IMAD.U32 R6, RZ, RZ, UR6 ;  /* 0x00000006ff067e24 */ /* 0x000fe2000f8e00ff */
[----:B---3--:R-:W-:Y:S01]  /*6350*/  MOV R11, UR5 ;  /* 0x00000005000b7c02 */ /* 0x008fe20008000f00 */
[----:B------:R-:W-:Y:S02]  /*6360*/  IMAD.U32 R10, RZ, RZ, UR4 ;  /* 0x00000004ff0a7e24 */ /* 0x000fe4000f8e00ff */
[----:B------:R-:W-:Y:S07]  /*6370*/  LEPC R20, `(.L_x_99) ;  /* 0x000000001014794e */ /* 0x000fee0000000000 */
[----:B-1--4-:R-:W-:Y:S05]  /*6380*/  CALL.ABS.NOINC R14 ;  /* 0x000000000e007343 */ /* 0x012fea0003c00000 */
.L_x_99:
[----:B------:R-:W-:Y:S05]  /*6390*/  WARPSYNC.ALL ;  /* 0x0000000000007948 */ /* 0x000fea0003800000 */
[C---:B------:R-:W-:Y:S01]  /*63a0*/  R2UR UR4, R121.reuse ;  /* 0x00000000790472ca */ /* 0x040fe200000e0000 */
[----:B------:R-:W-:Y:S05]  /*63b0*/  VIADD R0, R121, 0x40 ;  /* 0x0000004079007836 */ /* 0x000fea0000000000 */
[----:B------:R-:W-:Y:S04]  /*63c0*/  SHF.R.U32.HI R0, RZ, 0x15, R0 ;  /* 0x00000015ff007819 */ /* 0x000fe80000011600 */
[----:B------:R-:W-:Y:S03]  /*63d0*/  LOP3.LUT P0, RZ, R0, 0x3, R237, 0x48, !PT ;  /* 0x0000000300ff7812 */ /* 0x000fe600078048ed */
[----:B------:R-:W2:Y:S01]  /*63e0*/  LDTM.16dp32bit_t0_t15.x16 R88, tmem[UR4+0x20] ;  /* 0x00002004005879ee */ /* 0x000ea20008a00000 */
[----:B------:R-:W1:Y:S09]  /*63f0*/  LDTM.16dp32bit_t16_t31.x16 R88, tmem[UR4+0x30] ;  /* 0x00003004005879ee */ /* 0x000e720008a20000 */
[----:B-1----:R-:W-:Y:S05]  /*6400*/  @!P0 BRA `(.L_x_100) ;  /* 0x0000000000408947 */ /* 0x002fea0003800000 */
[----:B------:R-:W1:Y:S01]  /*6410*/  LDCU.64 UR8, c[0x4][0x70] ;  /* 0x01000e00ff0877ac */ /* 0x000e620008000a00 */
[----:B------:R-:W-:Y:S01]  /*6420*/  MOV R15, 0x0 ;  /* 0x00000000000f7802 */ /* 0x000fe20000000f00 */
[----:B------:R-:W-:Y:S02]  /*6430*/  HFMA2 R12, -RZ, RZ, 0, 5.9604644775390625e-08 ;  /* 0x00000001ff0c7431 */ /* 0x000fe400000001ff */
[----:B------:R-:W-:Y:S02]  /*6440*/  IMAD.MOV.U32 R8, RZ, RZ, 0x192 ;  /* 0x00000192ff087424 */ /* 0x000fe400078e00ff */
[----:B------:R-:W-:Y:S01]  /*6450*/  IMAD.MOV.U32 R13, RZ, RZ, RZ ;  /* 0x000000ffff0d7224 */ /* 0x000fe200078e00ff */
[----:B------:R-:W5:Y:S01]  /*6460*/  LDCU.64 UR6, c[0x4][0x78] ;  /* 0x01000f00ff0677ac */ /* 0x000f620008000a00 */
[----:B------:R-:W2:Y:S01]  /*6470*/  LDC.64 R14, c[0x4][R15] ;  /* 0x010000000f0e7b82 */ /* 0x000ea20000000a00 */
[----:B------:R-:W3:Y:S01]  /*6480*/  LDCU.64 UR4, c[0x4][0x10] ;  /* 0x01000200ff0477ac */ /* 0x000ee20008000a00 */
[----:B-1----:R-:W-:Y:S01]  /*6490*/  MOV R5, UR9 ;  /* 0x0000000900057c02 */ /* 0x002fe20008000f00 */
[----:B------:R-:W-:Y:S01]  /*64a0*/  IMAD.U32 R4, RZ, RZ, UR8 ;  /* 0x00000008ff047e24 */ /* 0x000fe2000f8e00ff */
[----:B-----5:R-:W-:Y:S01]  /*64b0*/  MOV R7, UR7 ;  /* 0x0000000700077c02 */ /* 0x020fe20008000f00 */
[----:B------:R-:W-:Y:S01]  /*64c0*/  IMAD.U32 R6, RZ, RZ, UR6 ;  /* 0x00000006ff067e24 */ /* 0x000fe2000f8e00ff */
[----:B---3--:R-:W-:Y:S01]  /*64d0*/  MOV R11, UR5 ;  /* 0x00000005000b7c02 */ /* 0x008fe20008000f00 */
[----:B------:R-:W-:Y:S02]  /*64e0*/  IMAD.U32 R10, RZ, RZ, UR4 ;  /* 0x00000004ff0a7e24 */ /* 0x000fe4000f8e00ff */
[----:B------:R-:W-:Y:S07]  /*64f0*/  LEPC R20, `(.L_x_100) ;  /* 0x000000001014794e */ /* 0x000fee0000000000 */
[----:B--2-4-:R-:W-:Y:S05]  /*6500*/  CALL.ABS.NOINC R14 ;  /* 0x000000000e007343 */ /* 0x014fea0003c00000 */
.L_x_100:
[----:B------:R-:W-:Y:S05]  /*6510*/  WARPSYNC.ALL ;  /* 0x0000000000007948 */ /* 0x000fea0003800000 */
[C---:B------:R-:W-:Y:S01]  /*6520*/  R2UR UR4, R121.reuse ;  /* 0x00000000790472ca */ /* 0x040fe200000e0000 */
[----:B------:R-:W-:Y:S05]  /*6530*/  VIADD R0, R121, 0x60 ;  /* 0x0000006079007836 */ /* 0x000fea0000000000 */
[----:B------:R-:W-:Y:S04]  /*6540*/  SHF.R.U32.HI R0, RZ, 0x15, R0 ;  /* 0x00000015ff007819 */ /* 0x000fe80000011600 */
[----:B------:R-:W-:Y:S03]  /*6550*/  LOP3.LUT P0, RZ, R0, 0x3, R237, 0x48, !PT ;  /* 0x0000000300ff7812 */ /* 0x000fe600078048ed */
[----:B------:R-:W1:Y:S01]  /*6560*/  LDTM.16dp32bit_t0_t15.x16 R72, tmem[UR4+0x40] ;  /* 0x00004004004879ee */ /* 0x000e620008a00000 */
        /* <DEDUP_REMOVED lines=18> */
.L_x_101:
        /* <DEDUP_REMOVED lines=24> */
.L_x_102:
        /* <DEDUP_REMOVED lines=24> */
.L_x_103:
        /* <DEDUP_REMOVED lines=24> */
.L_x_104:
[----:B------:R-:W-:Y:S01]  /*6b10*/  LOP3.LUT P0, RZ, R229, 0x60, RZ, 0xc0, !PT ;  /* 0x00000060e5ff7812 */ /* 0x000fe2000780c0ff */
[----:B------:R-:W-:Y:S05]  /*6b20*/  WARPSYNC.ALL ;  /* 0x0000000000007948 */ /* 0x000fea0003800000 */
[----:B------:R-:W-:Y:S01]  /*6b30*/  R2UR UR4, R121 ;  /* 0x00000000790472ca */ /* 0x000fe200000e0000 */
[C---:B--23--:R-:W-:Y:S01]  /*6b40*/  FMUL R0, R120.reuse, R92 ;  /* 0x0000005c78007220 */ /* 0x04cfe20000400000 */
[-C--:B------:R-:W-:Y:S01]  /*6b50*/  F2FP.F16.E4M3.UNPACK_B R214, R16.reuse ;  /* 0x00000010ffd6723e */ /* 0x080fe200020006ff */
[C---:B------:R-:W-:Y:S01]  /*6b60*/  FMUL R3, R120.reuse, R93 ;  /* 0x0000005d78037220 */ /* 0x040fe20000400000 */
[----:B------:R-:W-:Y:S01]  /*6b70*/  F2FP.F16.E4M3.UNPACK_B R216, R16.H1 ;  /* 0x00000010ffd8723e */ /* 0x000fe200030006ff */
[C---:B------:R-:W-:Y:S01]  /*6b80*/  FMUL R104, R120.reuse, R104 ;  /* 0x0000006878687220 */ /* 0x040fe20000400000 */
[----:B------:R-:W-:Y:S01]  /*6b90*/  F2FP.F16.E4M3.UNPACK_B R218, R17 ;  /* 0x00000011ffda723e */ /* 0x000fe200020006ff */
[C---:B------:R-:W-:Y:S01]  /*6ba0*/  FMUL R105, R120.reuse, R105 ;  /* 0x0000006978697220 */ /* 0x040fe20000400000 */
[----:B------:R-:W-:Y:S01]  /*6bb0*/  F2FP.F16.E4M3.UNPACK_B R220, R17.H1 ;  /* 0x00000011ffdc723e */ /* 0x000fe200030006ff */
[C---:B------:R-:W-:Y:S01]  /*6bc0*/  FMUL R23, R120.reuse, R97 ;  /* 0x0000006178177220 */ /* 0x040fe20000400000 */
[----:B------:R-:W-:Y:S01]  /*6bd0*/  F2FP.F16.E4M3.UNPACK_B R222, R18 ;  /* 0x00000012ffde723e */ /* 0x000fe200020006ff */
[C---:B------:R-:W-:Y:S01]  /*6be0*/  FMUL R108, R120.reuse, R108 ;  /* 0x0000006c786c7220 */ /* 0x040fe20000400000 */
[----:B------:R-:W-:Y:S01]  /*6bf0*/  F2FP.F16.E4M3.UNPACK_B R224, R18.H1 ;  /* 0x00000012ffe0723e */ /* 0x000fe200030006ff */
[C---:B------:R-:W-:Y:S01]  /*6c00*/  FMUL R109, R120.reuse, R109 ;  /* 0x0000006d786d7220 */ /* 0x040fe20000400000 */
[-C--:B------:R-:W-:Y:S01]  /*6c10*/  F2FP.F16.E4M3.UNPACK_B R226, R19.reuse ;  /* 0x00000013ffe2723e */ /* 0x080fe200020006ff */
[C---:B------:R-:W-:Y:S01]  /*6c20*/  FMUL R112, R120.reuse, R112 ;  /* 0x0000007078707220 */ /* 0x040fe20000400000 */
[----:B------:R-:W-:Y:S01]  /*6c30*/  F2FP.F16.E4M3.UNPACK_B R228, R19.H1 ;  /* 0x00000013ffe4723e */ /* 0x000fe200030006ff */
[C---:B------:R-:W-:Y:S01]  /*6c40*/  FMUL R113, R120.reuse, R113 ;  /* 0x0000007178717220 */ /* 0x040fe20000400000 */
[-C--:B----4-:R-:W-:Y:S01]  /*6c50*/  F2FP.F16.E4M3.UNPACK_B R155, R136.reuse ;  /* 0x00000088ff9b723e */ /* 0x090fe200020006ff */
[----:B------:R-:W-:Y:S01]  /*6c60*/  LDTM.16dp32bit_t0_t15.x16 R4, tmem[UR4+0xc0] ;  /* 0x0000c004000479ee */ /* 0x000fe20008a00000 */
[----:B------:R-:W1:Y:S01]  /*6c70*/  LDTM.16dp32bit_t16_t31.x16 R4, tmem[UR4+0xd0] ;  /* 0x0000d004000479ee */ /* 0x000e620008a20000 */
[----:B------:R-:W-:Y:S01]  /*6c80*/  F2FP.F16.E4M3.UNPACK_B R153, R136.H1 ;  /* 0x00000088ff99723e */ /* 0x000fe200030006ff */
[----:B------:R-:W-:Y:S01]  /*6c90*/  NOP ;  /* 0x0000000000007918 */ /* 0x000fe20000000000 */
[-C--:B------:R-:W-:Y:S01]  /*6ca0*/  F2FP.F16.E4M3.UNPACK_B R122, R137.reuse ;  /* 0x00000089ff7a723e */ /* 0x080fe200020006ff */
[----:B------:R-:W-:Y:S01]  /*6cb0*/  FMUL R116, R120, R116 ;  /* 0x0000007478747220 */ /* 0x000fe20000400000 */
[----:B------:R-:W-:Y:S01]  /*6cc0*/  R2UR UR5, R22 ;  /* 0x00000000160572ca */ /* 0x000fe200000e0000 */
[--C-:B------:R-:W-:Y:S01]  /*6cd0*/  HADD2.F32 R213, -RZ, R214.reuse.H0_H0 ;  /* 0x200000d6ffd57230 */ /* 0x100fe20000004100 */
[----:B------:R-:W-:Y:S01]  /*6ce0*/  F2FP.F16.E4M3.UNPACK_B R147, R137.H1 ;  /* 0x00000089ff93723e */ /* 0x000fe200030006ff */
[----:B------:R-:W-:Y:S01]  /*6cf0*/  HADD2.F32 R214, -RZ, R214.H1_H1 ;  /* 0x300000d6ffd67230 */ /* 0x000fe20000004100 */
[-C--:B------:R-:W-:Y:S01]  /*6d00*/  F2FP.F16.E4M3.UNPACK_B R145, R138.reuse ;  /* 0x0000008aff91723e */ /* 0x080fe200020006ff */
[--C-:B------:R-:W-:Y:S01]  /*6d10*/  HADD2.F32 R215, -RZ, R216.reuse.H0_H0 ;  /* 0x200000d8ffd77230 */ /* 0x100fe20000004100 */
[----:B------:R-:W-:Y:S01]  /*6d20*/  F2FP.F16.E4M3.UNPACK_B R143, R138.H1 ;  /* 0x0000008aff8f723e */ /* 0x000fe200030006ff */
[----:B------:R-:W-:Y:S01]  /*6d30*/  HADD2.F32 R216, -RZ, R216.H1_H1 ;  /* 0x300000d8ffd87230 */ /* 0x000fe20000004100 */
[----:B------:R-:W-:Y:S01]  /*6d40*/  F2FP.F16.E4M3.UNPACK_B R198, R124 ;  /* 0x0000007cffc6723e */ /* 0x000fe200020006ff */
[----:B------:R-:W-:Y:S02]  /*6d50*/  HADD2.F32 R217, -RZ, R218.H0_H0 ;  /* 0x200000daffd97230 */ /* 0x000fe40000004100 */
[C---:B------:R-:W-:Y:S01]  /*6d60*/  FMUL R22, R120.reuse, R96 ;  /* 0x0000006078167220 */ /* 0x040fe20000400000 */
[----:B------:R-:W-:Y:S01]  /*6d70*/  F2FP.F16.E4M3.UNPACK_B R200, R124.H1 ;  /* 0x0000007cffc8723e */ /* 0x000fe200030006ff */
[----:B------:R-:W-:Y:S01]  /*6d80*/  HADD2.F32 R124, -RZ, R147.H1_H1 ;  /* 0x30000093ff7c7230 */ /* 0x000fe20000004100 */
[----:B------:R-:W-:Y:S01]  /*6d90*/  UIADD3 UR4, UPT, UPT, UR5, 0x110, URZ ;  /* 0x0000011005047890 */ /* 0x000fe2000fffe0ff */
[C---:B------:R-:W-:Y:S01]  /*6da0*/  FMUL R117, R120.reuse, R117 ;  /* 0x0000007578757220 */ /* 0x040fe20000400000 */
[C---:B------:R-:W-:Y:S01]  /*6db0*/  FMUL R88, R120.reuse, R88 ;  /* 0x0000005878587220 */ /* 0x040fe20000400000 */
[----:B------:R-:W-:Y:S01]  /*6dc0*/  F2FP.F16.E4M3.UNPACK_B R141, R139 ;  /* 0x0000008bff8d723e */ /* 0x000fe200020006ff */
[--C-:B------:R-:W-:Y:S01]  /*6dd0*/  HADD2.F32 R197, -RZ, R198.reuse.H0_H0 ;  /* 0x200000c6ffc57230 */ /* 0x100fe20000004100 */
[----:B------:R-:W-:Y:S01]  /*6de0*/  UPRMT UR4, UR62, 0x654, UR4 ;  /* 0x000006543e047896 */ /* 0x000fe20008000004 */
[C---:B------:R-:W-:Y:S01]  /*6df0*/  FMUL R89, R120.reuse, R89 ;  /* 0x0000005978597220 */ /* 0x040fe20000400000 */
[C---:B------:R-:W-:Y:S01]  /*6e00*/  FMUL R72, R120.reuse, R72 ;  /* 0x0000004878487220 */ /* 0x040fe20000400000 */
[----:B------:R-:W-:Y:S01]  /*6e10*/  F2FP.F16.E4M3.UNPACK_B R202, R125 ;  /* 0x0000007dffca723e */ /* 0x000fe200020006ff */
[----:B------:R-:W-:Y:S02]  /*6e20*/  HADD2.F32 R198, -RZ, R198.H1_H1 ;  /* 0x300000c6ffc67230 */ /* 0x000fe40000004100 */
[C---:B------:R-:W-:Y:S01]  /*6e30*/  FMUL R73, R120.reuse, R73 ;  /* 0x0000004978497220 */ /* 0x040fe20000400000 */
[C---:B------:R-:W-:Y:S01]  /*6e40*/  FMUL R76, R120.reuse, R76 ;  /* 0x0000004c784c7220 */ /* 0x040fe20000400000 */
[----:B------:R-:W-:Y:S01]  /*6e50*/  F2FP.F16.E4M3.UNPACK_B R204, R125.H1 ;  /* 0x0000007dffcc723e */ /* 0x000fe200030006ff */
[--C-:B------:R-:W-:Y:S01]  /*6e60*/  HADD2.F32 R125, -RZ, R145.reuse.H0_H0 ;  /* 0x20000091ff7d7230 */ /* 0x100fe20000004100 */
[----:B-1----:R-:W-:Y:S01]  /*6e70*/  SYNCS.ARRIVE.TRANS64.RED.A1T0 RZ, [UR4], RZ ;  /* 0x000000ffffff79a7 */ /* 0x002fe20008100404 */
[C---:B------:R-:W-:Y:S01]  /*6e80*/  FMUL R77, R120.reuse, R77 ;  /* 0x0000004d784d7220 */ /* 0x040fe20000400000 */
[C---:B------:R-:W-:Y:S01]  /*6e90*/  FMUL R80, R120.reuse, R80 ;  /* 0x0000005078507220 */ /* 0x040fe20000400000 */
[----:B------:R-:W-:Y:S01]  /*6ea0*/  F2FP.F16.E4M3.UNPACK_B R206, R126 ;  /* 0x0000007effce723e */ /* 0x000fe200020006ff */
[--C-:B------:R-:W-:Y:S02]  /*6eb0*/  HADD2.F32 R199, -RZ, R200.reuse.H0_H0 ;  /* 0x200000c8ffc77230 */ /* 0x100fe40000004100 */
[C---:B------:R-:W-:Y:S01]  /*6ec0*/  FMUL R81, R120.reuse, R81 ;  /* 0x0000005178517220 */ /* 0x040fe20000400000 */
[C---:B------:R-:W-:Y:S01]  /*6ed0*/  FMUL R84, R120.reuse, R84 ;  /* 0x0000005478547220 */ /* 0x040fe20000400000 */
[----:B------:R-:W-:Y:S01]  /*6ee0*/  F2FP.F16.E4M3.UNPACK_B R208, R126.H1 ;  /* 0x0000007effd0723e */ /* 0x000fe200030006ff */
[----:B------:R-:W-:Y:S02]  /*6ef0*/  HADD2.F32 R126, -RZ, R145.H1_H1 ;  /* 0x30000091ff7e7230 */ /* 0x000fe40000004100 */
[C---:B------:R-:W-:Y:S01]  /*6f00*/  FMUL R85, R120.reuse, R85 ;  /* 0x0000005578557220 */ /* 0x040fe20000400000 */
[C---:B------:R-:W-:Y:S01]  /*6f10*/  FMUL R56, R120.reuse, R56 ;  /* 0x0000003878387220 */ /* 0x040fe20000400000 */
[----:B------:R-:W-:Y:S01]  /*6f20*/  F2FP.F16.E4M3.UNPACK_B R139, R139.H1 ;  /* 0x0000008bff8b723e */ /* 0x000fe200030006ff */
[----:B------:R-:W-:Y:S02]  /*6f30*/  HADD2.F32 R200, -RZ, R200.H1_H1 ;  /* 0x300000c8ffc87230 */ /* 0x000fe40000004100 */
[C---:B------:R-:W-:Y:S01]  /*6f40*/  FMUL R57, R120.reuse, R57 ;  /* 0x0000003978397220 */ /* 0x040fe20000400000 */
[C---:B------:R-:W-:Y:S01]  /*6f50*/  FMUL R60, R120.reuse, R60 ;  /* 0x0000003c783c7220 */ /* 0x040fe20000400000 */
[----:B------:R-:W-:Y:S01]  /*6f60*/  F2FP.F16.E4M3.UNPACK_B R210, R127 ;  /* 0x0000007fffd2723e */ /* 0x000fe200020006ff */
[--C-:B------:R-:W-:Y:S02]  /*6f70*/  HADD2.F32 R201, -RZ, R202.reuse.H0_H0 ;  /* 0x200000caffc97230 */ /* 0x100fe40000004100 */
[C---:B------:R-:W-:Y:S01]  /*6f80*/  FMUL R61, R120.reuse, R61 ;  /* 0x0000003d783d7220 */ /* 0x040fe20000400000 */
[C---:B------:R-:W-:Y:S01]  /*6f90*/  FMUL R64, R120.reuse, R64 ;  /* 0x0000004078407220 */ /* 0x040fe20000400000 */
[----:B------:R-:W-:Y:S01]  /*6fa0*/  F2FP.F16.E4M3.UNPACK_B R212, R127.H1 ;  /* 0x0000007fffd4723e */ /* 0x000fe200030006ff */
[--C-:B------:R-:W-:Y:S02]  /*6fb0*/  HADD2.F32 R127, -RZ, R143.reuse.H0_H0 ;  /* 0x2000008fff7f7230 */ /* 0x100fe40000004100 */
[C---:B------:R-:W-:Y:S01]  /*6fc0*/  FMUL R65, R120.reuse, R65 ;  /* 0x0000004178417220 */ /* 0x040fe20000400000 */
[C---:B------:R-:W-:Y:S01]  /*6fd0*/  FMUL R68, R120.reuse, R68 ;  /* 0x0000004478447220 */ /* 0x040fe20000400000 */
[----:B------:R-:W-:Y:S01]  /*6fe0*/  F2FP.F16.E4M3.UNPACK_B R182, R128 ;  /* 0x00000080ffb6723e */ /* 0x000fe200020006ff */
[----:B------:R-:W-:Y:S02]  /*6ff0*/  HADD2.F32 R202, -RZ, R202.H1_H1 ;  /* 0x300000caffca7230 */ /* 0x000fe40000004100 */
[C---:B------:R-:W-:Y:S01]  /*7000*/  FMUL R69, R120.reuse, R69 ;  /* 0x0000004578457220 */ /* 0x040fe20000400000 */
[C---:B------:R-:W-:Y:S01]  /*7010*/  FMUL R40, R120.reuse, R40 ;  /* 0x0000002878287220 */ /* 0x040fe20000400000 */
[----:B------:R-:W-:Y:S01]  /*7020*/  F2FP.F16.E4M3.UNPACK_B R184, R128.H1 ;  /* 0x00000080ffb8723e */ /* 0x000fe200030006ff */
[----:B------:R-:W-:Y:S02]  /*7030*/  HADD2.F32 R128, -RZ, R143.H1_H1 ;  /* 0x3000008fff807230 */ /* 0x000fe40000004100 */
[C---:B------:R-:W-:Y:S01]  /*7040*/  FMUL R41, R120.reuse, R41 ;  /* 0x0000002978297220 */ /* 0x040fe20000400000 */
[--C-:B------:R-:W-:Y:S02]  /*7050*/  HADD2.F32 R181, -RZ, R182.reuse.H0_H0 ;  /* 0x200000b6ffb57230 */ /* 0x100fe40000004100 */
[C---:B------:R-:W-:Y:S01]  /*7060*/  FMUL R44, R120.reuse, R44 ;  /* 0x0000002c782c7220 */ /* 0x040fe20000400000 */
[----:B------:R-:W-:Y:S01]  /*7070*/  F2FP.F16.E4M3.UNPACK_B R137, R148 ;  /* 0x00000094ff89723e */ /* 0x000fe200020006ff */
[----:B------:R-:W-:Y:S02]  /*7080*/  HADD2.F32 R182, -RZ, R182.H1_H1 ;  /* 0x300000b6ffb67230 */ /* 0x000fe40000004100 */
[C---:B------:R-:W-:Y:S01]  /*7090*/  FMUL R45, R120.reuse, R45 ;  /* 0x0000002d782d7220 */ /* 0x040fe20000400000 */
[C---:B------:R-:W-:Y:S01]  /*70a0*/  FMUL R48, R120.reuse, R48 ;  /* 0x0000003078307220 */ /* 0x040fe20000400000 */
[----:B------:R-:W-:Y:S01]  /*70b0*/  F2FP.F16.E4M3.UNPACK_B R186, R129 ;  /* 0x00000081ffba723e */ /* 0x000fe200020006ff */
[C---:B------:R-:W-:Y:S01]  /*70c0*/  FMUL R49, R120.reuse, R49 ;  /* 0x0000003178317220 */ /* 0x040fe20000400000 */
[C---:B------:R-:W-:Y:S01]  /*70d0*/  FMUL R52, R120.reuse, R52 ;  /* 0x0000003478347220 */ /* 0x040fe20000400000 */
[----:B------:R-:W-:Y:S01]  /*70e0*/  F2FP.F16.E4M3.UNPACK_B R188, R129.H1 ;  /* 0x00000081ffbc723e */ /* 0x000fe200030006ff */
[--C-:B------:R-:W-:Y:S02]  /*70f0*/  HADD2.F32 R129, -RZ, R141.reuse.H0_H0 ;  /* 0x2000008dff817230 */ /* 0x100fe40000004100 */
[C---:B------:R-:W-:Y:S01]  /*7100*/  FMUL R53, R120.reuse, R53 ;  /* 0x0000003578357220 */ /* 0x040fe20000400000 */
[--C-:B------:R-:W-:Y:S02]  /*7110*/  HADD2.F32 R185, -RZ, R186.reuse.H0_H0 ;  /* 0x200000baffb97230 */ /* 0x100fe40000004100 */
        /* <DEDUP_REMOVED lines=18> */
[----:B------:R-:W-:Y:S02]  /*7240*/  HADD2.F32 R209, -RZ, R210.H0_H0 ;  /* 0x200000d2ffd17230 */ /* 0x000fe40000004100 */
[C---:B------:R-:W-:Y:S01]  /*7250*/  FMUL R4, R120.reuse, R4 ;  /* 0x0000000478047220 */ /* 0x040fe20000400000 */
[----:B------:R-:W-:Y:S01]  /*7260*/  F2FP.F16.E4M3.UNPACK_B R196, R131.H1 ;  /* 0x00000083ffc4723e */ /* 0x000fe200030006ff */
[--C-:B------:R-:W-:Y:S02]  /*7270*/  HADD2.F32 R193, -RZ, R194.reuse.H0_H0 ;  /* 0x200000c2ffc17230 */ /* 0x100fe40000004100 */
[C---:B------:R-:W-:Y:S01]  /*7280*/  FMUL R5, R120.reuse, R5 ;  /* 0x0000000578057220 */ /* 0x040fe20000400000 */
[----:B------:R-:W-:Y:S02]  /*7290*/  HADD2.F32 R194, -RZ, R194.H1_H1 ;  /* 0x300000c2ffc27230 */ /* 0x000fe40000004100 */
[C---:B------:R-:W-:Y:S01]  /*72a0*/  FMUL R7, R120.reuse, R7 ;  /* 0x0000000778077220 */ /* 0x040fe20000400000 */
[----:B------:R-:W-:Y:S01]  /*72b0*/  F2FP.F16.E4M3.UNPACK_B R166, R132 ;  /* 0x00000084ffa6723e */ /* 0x000fe200020006ff */
[----:B------:R-:W-:Y:S02]  /*72c0*/  HADD2.F32 R210, -RZ, R210.H1_H1 ;  /* 0x300000d2ffd27230 */ /* 0x000fe40000004100 */
[C---:B------:R-:W-:Y:S01]  /*72d0*/  FMUL R8, R120.reuse, R8 ;  /* 0x0000000878087220 */ /* 0x040fe20000400000 */
[----:B------:R-:W-:Y:S02]  /*72e0*/  HADD2.F32 R218, -RZ, R218.H1_H1 ;  /* 0x300000daffda7230 */ /* 0x000fe40000004100 */
[C---:B------:R-:W-:Y:S01]  /*72f0*/  FMUL R9, R120.reuse, R9 ;  /* 0x0000000978097220 */ /* 0x040fe20000400000 */
[----:B------:R-:W-:Y:S01]  /*7300*/  F2FP.F16.E4M3.UNPACK_B R168, R132.H1 ;  /* 0x00000084ffa8723e */ /* 0x000fe200030006ff */
[--C-:B------:R-:W-:Y:S02]  /*7310*/  HADD2.F32 R165, -RZ, R166.reuse.H0_H0 ;  /* 0x200000a6ffa57230 */ /* 0x100fe40000004100 */
[C---:B------:R-:W-:Y:S01]  /*7320*/  FMUL R12, R120.reuse, R12 ;  /* 0x0000000c780c7220 */ /* 0x040fe20000400000 */
[----:B------:R-:W-:Y:S02]  /*7330*/  HADD2.F32 R166, -RZ, R166.H1_H1 ;  /* 0x300000a6ffa67230 */ /* 0x000fe40000004100 */
[C---:B------:R-:W-:Y:S01]  /*7340*/  FMUL R13, R120.reuse, R13 ;  /* 0x0000000d780d7220 */ /* 0x040fe20000400000 */
[----:B------:R-:W-:Y:S01]  /*7350*/  F2FP.F16.E4M3.UNPACK_B R138, R149 ;  /* 0x00000095ff8a723e */ /* 0x000fe200020006ff */
[--C-:B------:R-:W-:Y:S01]  /*7360*/  HADD2.F32 R221, -RZ, R222.reuse.H0_H0 ;  /* 0x200000deffdd7230 */ /* 0x100fe20000004100 */
[----:B------:R-:W-:Y:S01]  /*7370*/  SHF.L.U32 R239, R229, 0x5, RZ ;  /* 0x00000005e5ef7819 */ /* 0x000fe200000006ff */
[----:B------:R-:W-:Y:S02]  /*7380*/  HADD2.F32 R222, -RZ, R222.H1_H1 ;  /* 0x300000deffde7230 */ /* 0x000fe40000004100 */
[C---:B------:R-:W-:Y:S01]  /*7390*/  FMUL R16, R120.reuse, R16 ;  /* 0x0000001078107220 */ /* 0x040fe20000400000 */
[--C-:B------:R-:W-:Y:S02]  /*73a0*/  HADD2.F32 R225, -RZ, R226.reuse.H0_H0 ;  /* 0x200000e2ffe17230 */ /* 0x100fe40000004100 */
[C---:B------:R-:W-:Y:S01]  /*73b0*/  FMUL R17, R120.reuse, R17 ;  /* 0x0000001178117220 */ /* 0x040fe20000400000 */
[----:B------:R-:W-:Y:S02]  /*73c0*/  HADD2.F32 R226, -RZ, R226.H1_H1 ;  /* 0x300000e2ffe27230 */ /* 0x000fe40000004100 */
[C---:B------:R-:W-:Y:S01]  /*73d0*/  FMUL R20, R120.reuse, R94 ;  /* 0x0000005e78147220 */ /* 0x040fe20000400000 */
[C---:B------:R-:W-:Y:S01]  /*73e0*/  FMUL R94, R120.reuse, R100 ;  /* 0x00000064785e7220 */ /* 0x040fe20000400000 */
[----:B------:R-:W-:Y:S01]  /*73f0*/  F2FP.F16.E4M3.UNPACK_B R170, R133 ;  /* 0x00000085ffaa723e */ /* 0x000fe200020006ff */
[--C-:B------:R-:W-:Y:S02]  /*7400*/  HADD2.F32 R100, -RZ, R155.reuse.H1_H1 ;  /* 0x3000009bff647230 */ /* 0x100fe40000004100 */
[C---:B------:R-:W-:Y:S01]  /*7410*/  FMUL R92, R120.reuse, R98 ;  /* 0x00000062785c7220 */ /* 0x040fe20000400000 */
[----:B------:R-:W-:Y:S02]  /*7420*/  HADD2.F32 R98, -RZ, R155.H0_H0 ;  /* 0x2000009bff627230 */ /* 0x000fe40000004100 */
[C---:B------:R-:W-:Y:S01]  /*7430*/  FMUL R93, R120.reuse, R99 ;  /* 0x00000063785d7220 */ /* 0x040fe20000400000 */
[----:B------:R-:W-:Y:S01]  /*7440*/  F2FP.F16.E4M3.UNPACK_B R172, R133.H1 ;  /* 0x00000085ffac723e */ /* 0x000fe200030006ff */
[----:B------:R-:W-:Y:S02]  /*7450*/  HADD2.F32 R133, -RZ, R137.H0_H0 ;  /* 0x20000089ff857230 */ /* 0x000fe40000004100 */
[C---:B------:R-:W-:Y:S01]  /*7460*/  FMUL R21, R120.reuse, R95 ;  /* 0x0000005f78157220 */ /* 0x040fe20000400000 */
[C---:B------:R-:W-:Y:S01]  /*7470*/  FFMA R104, R123.reuse, R98, R104 ;  /* 0x000000627b687223 */ /* 0x040fe20000000068 */
[----:B------:R-:W-:Y:S01]  /*7480*/  F2FP.F16.E4M3.UNPACK_B R174, R134 ;  /* 0x00000086ffae723e */ /* 0x000fe200020006ff */
[----:B------:R-:W-:Y:S01]  /*7490*/  FFMA R105, R123, R100, R105 ;  /* 0x000000647b697223 */ /* 0x000fe20000000069 */
[----:B------:R-:W-:Y:S01]  /*74a0*/  SHF.L.U32 R98, R229, 0x2, RZ ;  /* 0x00000002e5627819 */ /* 0x000fe200000006ff */
[C---:B------:R-:W-:Y:S01]  /*74b0*/  FMUL R95, R120.reuse, R101 ;  /* 0x00000065785f7220 */ /* 0x040fe20000400000 */
[--C-:B------:R-:W-:Y:S02]  /*74c0*/  HADD2.F32 R101, -RZ, R122.reuse.H0_H0 ;  /* 0x2000007aff657230 */ /* 0x100fe40000004100 */
[C---:B------:R-:W-:Y:S01]  /*74d0*/  FMUL R96, R120.reuse, R102 ;  /* 0x0000006678607220 */ /* 0x040fe20000400000 */
[--C-:B------:R-:W-:Y:S02]  /*74e0*/  HADD2.F32 R99, -RZ, R153.reuse.H0_H0 ;  /* 0x20000099ff637230 */ /* 0x100fe40000004100 */
[C---:B------:R-:W-:Y:S01]  /*74f0*/  FMUL R106, R120.reuse, R106 ;  /* 0x0000006a786a7220 */ /* 0x040fe20000400000 */
[----:B------:R-:W-:Y:S01]  /*7500*/  F2FP.F16.E4M3.UNPACK_B R176, R134.H1 ;  /* 0x00000086ffb0723e */ /* 0x000fe200030006ff */
[----:B------:R-:W-:Y:S02]  /*7510*/  HADD2.F32 R102, -RZ, R153.H1_H1 ;  /* 0x30000099ff667230 */ /* 0x000fe40000004100 */
[C---:B------:R-:W-:Y:S01]  /*7520*/  FMUL R107, R120.reuse, R107 ;  /* 0x0000006b786b7220 */ /* 0x040fe20000400000 */
[----:B------:R-:W-:Y:S02]  /*7530*/  HADD2.F32 R122, -RZ, R122.H1_H1 ;  /* 0x3000007aff7a7230 */ /* 0x000fe40000004100 */
[C---:B------:R-:W-:Y:S01]  /*7540*/  FFMA R106, R123.reuse, R99, R106 ;  /* 0x000000637b6a7223 */ /* 0x040fe2000000006a */
[----:B------:R-:W-:Y:S01]  /*7550*/  F2FP.F16.E4M3.UNPACK_B R140, R149.H1 ;  /* 0x00000095ff8c723e */ /* 0x000fe200030006ff */
[C---:B------:R-:W-:Y:S01]  /*7560*/  FFMA R107, R123.reuse, R102, R107 ;  /* 0x000000667b6b7223 */ /* 0x040fe2000000006b */
[C---:B------:R-:W-:Y:S01]  /*7570*/  FFMA R108, R123.reuse, R101, R108 ;  /* 0x000000657b6c7223 */ /* 0x040fe2000000006c */
[----:B------:R-:W-:Y:S01]  /*7580*/  F2FP.F16.E4M3.UNPACK_B R178, R135 ;  /* 0x00000087ffb2723e */ /* 0x000fe200020006ff */
[----:B------:R-:W-:Y:S01]  /*7590*/  FFMA R109, R123, R122, R109 ;  /* 0x0000007a7b6d7223 */ /* 0x000fe2000000006d */
[----:B------:R-:W-:Y:S01]  /*75a0*/  HADD2.F32 R134, -RZ, R137.H1_H1 ;  /* 0x30000089ff867230 */ /* 0x000fe20000004100 */
[----:B------:R-:W-:Y:S01]  /*75b0*/  F2FP.SATFINITE.E4M3.F32.PACK_AB_MERGE_C R106, R107, R106, RZ ;  /* 0x0000006a6b6a723e */ /* 0x000fe200048070ff */
[--C-:B------:R-:W-:Y:S02]  /*75c0*/  HADD2.F32 R137, -RZ, R138.reuse.H0_H0 ;  /* 0x2000008aff897230 */ /* 0x100fe40000004100 */
[C---:B------:R-:W-:Y:S01]  /*75d0*/  FMUL R97, R120.reuse, R103 ;  /* 0x0000006778617220 */ /* 0x040fe20000400000 */
[----:B------:R-:W-:Y:S01]  /*75e0*/  HADD2.F32 R103, -RZ, R147.H0_H0 ;  /* 0x20000093ff677230 */ /* 0x000fe20000004100 */
[----:B------:R-:W-:Y:S01]  /*75f0*/  F2FP.SATFINITE.E4M3.F32.PACK_AB_MERGE_C R104, R105, R104, R106 ;  /* 0x000000686968723e */ /* 0x000fe2000480706a */
[----:B------:R-:W-:Y:S02]  /*7600*/  HADD2.F32 R138, -RZ, R138.H1_H1 ;  /* 0x3000008aff8a7230 */ /* 0x000fe40000004100 */
[C---:B------:R-:W-:Y:S01]  /*7610*/  FMUL R110, R120.reuse, R110 ;  /* 0x0000006e786e7220 */ /* 0x040fe20000400000 */
[--C-:B------:R-:W-:Y:S02]  /*7620*/  HADD2.F32 R169, -RZ, R170.reuse.H0_H0 ;  /* 0x200000aaffa97230 */ /* 0x100fe40000004100 */
[C---:B------:R-:W-:Y:S01]  /*7630*/  FMUL R111, R120.reuse, R111 ;  /* 0x0000006f786f7220 */ /* 0x040fe20000400000 */
[----:B------:R-:W-:Y:S02]  /*7640*/  HADD2.F32 R170, -RZ, R170.H1_H1 ;  /* 0x300000aaffaa7230 */ /* 0x000fe40000004100 */
[C---:B------:R-:W-:Y:S01]  /*7650*/  FFMA R110, R123.reuse, R103, R110 ;  /* 0x000000677b6e7223 */ /* 0x040fe2000000006e */
[--C-:B------:R-:W-:Y:S02]  /*7660*/  HADD2.F32 R173, -RZ, R174.reuse.H0_H0 ;  /* 0x200000aeffad7230 */ /* 0x100fe40000004100 */
[C---:B------:R-:W-:Y:S01]  /*7670*/  FFMA R111, R123.reuse, R124, R111 ;  /* 0x0000007c7b6f7223 */ /* 0x040fe2000000006f */
[----:B------:R-:W-:Y:S01]  /*7680*/  F2FP.F16.E4M3.UNPACK_B R180, R135.H1 ;  /* 0x00000087ffb4723e */ /* 0x000fe200030006ff */
[C---:B------:R-:W-:Y:S01]  /*7690*/  FFMA R112, R123.reuse, R125, R112 ;  /* 0x0000007d7b707223 */ /* 0x040fe20000000070 */
[----:B------:R-:W-:Y:S01]  /*76a0*/  FFMA R113, R123, R126, R113 ;  /* 0x0000007e7b717223 */ /* 0x000fe20000000071 */
[----:B------:R-:W-:Y:S01]  /*76b0*/  F2FP.F16.E4M3.UNPACK_B R142, R150 ;  /* 0x00000096ff8e723e */ /* 0x000fe200020006ff */
[----:B------:R-:W-:Y:S01]  /*76c0*/  HADD2.F32 R174, -RZ, R174.H1_H1 ;  /* 0x300000aeffae7230 */ /* 0x000fe20000004100 */
[----:B------:R-:W-:Y:S01]  /*76d0*/  F2FP.SATFINITE.E4M3.F32.PACK_AB_MERGE_C R110, R111, R110, RZ ;  /* 0x0000006e6f6e723e */ /* 0x000fe200048070ff */
[----:B------:R-:W-:Y:S02]  /*76e0*/  HADD2.F32 R177, -RZ, R178.H0_H0 ;  /* 0x200000b2ffb17230 */ /* 0x000fe40000004100 */
[C---:B------:R-:W-:Y:S01]  /*76f0*/  FMUL R114, R120.reuse, R114 ;  /* 0x0000007278727220 */ /* 0x040fe20000400000 */
[--C-:B------:R-:W-:Y:S01]  /*7700*/  HADD2.F32 R141, -RZ, R142.reuse.H0_H0 ;  /* 0x2000008eff8d7230 */ /* 0x100fe20000004100 */
[----:B------:R-:W-:Y:S01]  /*7710*/  F2FP.SATFINITE.E4M3.F32.PACK_AB_MERGE_C R105, R109, R108, R110 ;  /* 0x0000006c6d69723e */ /* 0x000fe2000480706e */
[----:B------:R-:W-:Y:S02]  /*7720*/  HADD2.F32 R142, -RZ, R142.H1_H1 ;  /* 0x3000008eff8e7230 */ /* 0x000fe40000004100 */
[C---:B------:R-:W-:Y:S01]  /*7730*/  FFMA R114, R123.reuse, R127, R114 ;  /* 0x0000007f7b727223 */ /* 0x040fe20000000072 */
[----:B------:R-:W-:Y:S02]  /*7740*/  HADD2.F32 R178, -RZ, R178.H1_H1 ;  /* 0x300000b2ffb27230 */ /* 0x000fe40000004100 */
[C---:B------:R-:W-:Y:S01]  /*7750*/  FMUL R115, R120.reuse, R115 ;  /* 0x0000007378737220 */ /* 0x040fe20000400000 */
[--C-:B------:R-:W-:Y:S02]  /*7760*/  HADD2.F32 R131, -RZ, R139.reuse.H0_H0 ;  /* 0x2000008bff837230 */ /* 0x100fe40000004100 */
[C---:B------:R-:W-:Y:S01]  /*7770*/  FMUL R118, R120.reuse, R118 ;  /* 0x0000007678767220 */ /* 0x040fe20000400000 */
[----:B------:R-:W-:Y:S02]  /*7780*/  HADD2.F32 R132, -RZ, R139.H1_H1 ;  /* 0x3000008bff847230 */ /* 0x000fe40000004100 */
[C---:B------:R-:W-:Y:S01]  /*7790*/  FFMA R115, R123.reuse, R128, R115 ;  /* 0x000000807b737223 */ /* 0x040fe20000000073 */
[C---:B------:R-:W-:Y:S01]  /*77a0*/  FFMA R116, R123.reuse, R129, R116 ;  /* 0x000000817b747223 */ /* 0x040fe20000000074 */
[----:B------:R-:W-:Y:S01]  /*77b0*/  F2FP.F16.E4M3.UNPACK_B R144, R150.H1 ;  /* 0x00000096ff90723e */ /* 0x000fe200030006ff */
[C---:B------:R-:W-:Y:S01]  /*77c0*/  FFMA R117, R123.reuse, R130, R117 ;  /* 0x000000827b757223 */ /* 0x040fe20000000075 */
[----:B------:R-:W-:Y:S01]  /*77d0*/  FFMA R118, R123, R131, R118 ;  /* 0x000000837b767223 */ /* 0x000fe20000000076 */
[----:B------:R-:W-:Y:S01]  /*77e0*/  F2FP.F16.E4M3.UNPACK_B R146, R151 ;  /* 0x00000097ff92723e */ /* 0x000fe200020006ff */
[C---:B------:R-:W-:Y:S01]  /*77f0*/  FMUL R119, R120.reuse, R119 ;  /* 0x0000007778777220 */ /* 0x040fe20000400000 */
[--C-:B------:R-:W-:Y:S01]  /*7800*/  HADD2.F32 R135, -RZ, R136.reuse.H0_H0 ;  /* 0x20000088ff877230 */ /* 0x100fe20000004100 */
[----:B------:R-:W-:Y:S01]  /*7810*/  F2FP.SATFINITE.E4M3.F32.PACK_AB_MERGE_C R114, R115, R114, RZ ;  /* 0x000000727372723e */ /* 0x000fe200048070ff */
[C---:B------:R-:W-:Y:S01]  /*7820*/  FMUL R90, R120.reuse, R90 ;  /* 0x0000005a785a7220 */ /* 0x040fe20000400000 */
[----:B------:R-:W-:Y:S02]  /*7830*/  HADD2.F32 R136, -RZ, R136.H1_H1 ;  /* 0x30000088ff887230 */ /* 0x000fe40000004100 */
[----:B------:R-:W-:Y:S01]  /*7840*/  FFMA R119, R123, R132, R119 ;  /* 0x000000847b777223 */ /* 0x000fe20000000077 */
[----:B------:R-:W-:Y:S01]  /*7850*/  F2FP.SATFINITE.E4M3.F32.PACK_AB_MERGE_C R106, R113, R112, R114 ;  /* 0x00000070716a723e */ /* 0x000fe20004807072 */
[C---:B------:R-:W-:Y:S01]  /*7860*/  FFMA R88, R123.reuse, R133, R88 ;  /* 0x000000857b587223 */ /* 0x040fe20000000058 */
[C---:B------:R-:W-:Y:S01]  /*7870*/  FFMA R89, R123.reuse, R134, R89 ;  /* 0x000000867b597223 */ /* 0x040fe20000000059 */
[----:B------:R-:W-:Y:S01]  /*7880*/  FFMA R90, R123, R135, R90 ;  /* 0x000000877b5a7223 */ /* 0x000fe2000000005a */
[----:B------:R-:W-:Y:S01]  /*7890*/  F2FP.F16.E4M3.UNPACK_B R148, R151.H1 ;  /* 0x00000097ff94723e */ /* 0x000fe200030006ff */
[--C-:B------:R-:W-:Y:S01]  /*78a0*/  HADD2.F32 R145, -RZ, R146.reuse.H0_H0 ;  /* 0x20000092ff917230 */ /* 0x100fe20000004100 */
[----:B------:R-:W-:Y:S01]  /*78b0*/  F2FP.SATFINITE.E4M3.F32.PACK_AB_MERGE_C R107, R119, R118, RZ ;  /* 0x00000076776b723e */ /* 0x000fe200048070ff */
[----:B------:R-:W-:Y:S02]  /*78c0*/  HADD2.F32 R146, -RZ, R146.H1_H1 ;  /* 0x30000092ff927230 */ /* 0x000fe40000004100 */
[C---:B------:R-:W-:Y:S01]  /*78d0*/  FMUL R91, R120.reuse, R91 ;  /* 0x0000005b785b7220 */ /* 0x040fe20000400000 */
[--C-:B------:R-:W-:Y:S01]  /*78e0*/  HADD2.F32 R139, -RZ, R140.reuse.H0_H0 ;  /* 0x2000008cff8b7230 */ /* 0x100fe20000004100 */
[----:B------:R-:W-:Y:S01]  /*78f0*/  F2FP.SATFINITE.E4M3.F32.PACK_AB_MERGE_C R107, R117, R116, R107 ;  /* 0x00000074756b723e */ /* 0x000fe2000480706b */
[----:B------:R-:W-:Y:S02]  /*7900*/  HADD2.F32 R140, -RZ, R140.H1_H1 ;  /* 0x3000008cff8c7230 */ /* 0x000fe40000004100 */
[C---:B------:R-:W-:Y:S01]  /*7910*/  FFMA R91, R123.reuse, R136, R91 ;  /* 0x000000887b5b7223 */ /* 0x040fe2000000005b */
[C---:B------:R-:W-:Y:S01]  /*7920*/  FFMA R0, R123.reuse, R137, R0 ;  /* 0x000000897b007223 */ /* 0x040fe20000000000 */
[C---:B------:R-:W-:Y:S01]  /*7930*/  FFMA R3, R123.reuse, R138, R3 ;  /* 0x0000008a7b037223 */ /* 0x040fe20000000003 */
[--C-:B------:R-:W-:Y:S02]  /*7940*/  HADD2.F32 R143, -RZ, R144.reuse.H0_H0 ;  /* 0x20000090ff8f7230 */ /* 0x100fe40000004100 */
[----:B------:R-:W-:Y:S01]  /*7950*/  FFMA R20, R123, R139, R20 ;  /* 0x0000008b7b147223 */ /* 0x000fe20000000014 */
[----:B------:R-:W-:Y:S01]  /*7960*/  F2FP.F16.E4M3.UNPACK_B R150, R160 ;  /* 0x000000a0ff96723e */ /* 0x000fe200020006ff */
[----:B------:R-:W-:Y:S01]  /*7970*/  HADD2.F32 R144, -RZ, R144.H1_H1 ;  /* 0x30000090ff907230 */ /* 0x000fe20000004100 */
[----:B------:R-:W-:Y:S01]  /*7980*/  F2FP.SATFINITE.E4M3.F32.PACK_AB_MERGE_C R90, R91, R90, RZ ;  /* 0x0000005a5b5a723e */ /* 0x000fe200048070ff */
[C---:B------:R-:W-:Y:S01]  /*7990*/  FFMA R21, R123.reuse, R140, R21 ;  /* 0x0000008c7b157223 */ /* 0x040fe20000000015 */
[C---:B------:R-:W-:Y:S01]  /*79a0*/  FFMA R22, R123.reuse, R141, R22 ;  /* 0x0000008d7b167223 */ /* 0x040fe20000000016 */
[----:B------:R-:W-:Y:S01]  /*79b0*/  F2FP.F16.E4M3.UNPACK_B R152, R160.H1 ;  /* 0x000000a0ff98723e */ /* 0x000fe200030006ff */
[----:B------:R-:W-:Y:S01]  /*79c0*/  FFMA R23, R123, R142, R23 ;  /* 0x0000008e7b177223 */ /* 0x000fe20000000017 */
[--C-:B------:R-:W-:Y:S01]  /*79d0*/  HADD2.F32 R147, -RZ, R148.reuse.H0_H0 ;  /* 0x20000094ff937230 */ /* 0x100fe20000004100 */
[----:B------:R-:W-:Y:S01]  /*79e0*/  F2FP.SATFINITE.E4M3.F32.PACK_AB_MERGE_C R88, R89, R88, R90 ;  /* 0x000000585958723e */ /* 0x000fe2000480705a */
[----:B------:R-:W-:Y:S01]  /*79f0*/  FFMA R92, R123, R143, R92 ;  /* 0x0000008f7b5c7223 */ /* 0x000fe2000000005c */
[----:B------:R-:W-:Y:S01]  /*7a00*/  F2FP.F16.E4M3.UNPACK_B R154, R161 ;  /* 0x000000a1ff9a723e */ /* 0x000fe200020006ff */
[----:B------:R-:W-:Y:S01]  /*7a10*/  HADD2.F32 R148, -RZ, R148.H1_H1 ;  /* 0x30000094ff947230 */ /* 0x000fe20000004100 */
[----:B------:R-:W-:Y:S01]  /*7a20*/  F2FP.SATFINITE.E4M3.F32.PACK_AB_MERGE_C R20, R21, R20, RZ ;  /* 0x000000141514723e */ /* 0x000fe200048070ff */
[--C-:B------:R-:W-:Y:S02]  /*7a30*/  HADD2.F32 R149, -RZ, R150.reuse.H0_H0 ;  /* 0x20000096ff957230 */ /* 0x100fe40000004100 */
[C---:B------:R-:W-:Y:S01]  /*7a40*/  FFMA R93, R123.reuse, R144, R93 ;  /* 0x000000907b5d7223 */ /* 0x040fe2000000005d */
[C---:B------:R-:W-:Y:S01]  /*7a50*/  FFMA R94, R123.reuse, R145, R94 ;  /* 0x000000917b5e7223 */ /* 0x040fe2000000005e */
[----:B------:R-:W-:Y:S01]  /*7a60*/  HADD2.F32 R150, -RZ, R150.H1_H1 ;  /* 0x30000096ff967230 */ /* 0x000fe20000004100 */
[----:B------:R-:W-:Y:S01]  /*7a70*/  F2FP.F16.E4M3.UNPACK_B R156, R161.H1 ;  /* 0x000000a1ff9c723e */ /* 0x000fe200030006ff */
[----:B------:R-:W-:Y:S01]  /*7a80*/  FFMA R95, R123, R146, R95 ;  /* 0x000000927b5f7223 */ /* 0x000fe2000000005f */
[----:B------:R-:W-:Y:S01]  /*7a90*/  HADD2.F32 R151, -RZ, R152.H0_H0 ;  /* 0x20000098ff977230 */ /* 0x000fe20000004100 */
[----:B------:R-:W-:Y:S01]  /*7aa0*/  F2FP.SATFINITE.E4M3.F32.PACK_AB_MERGE_C R89, R3, R0, R20 ;  /* 0x000000000359723e */ /* 0x000fe20004807014 */
[----:B------:R-:W-:Y:S01]  /*7ab0*/  FFMA R96, R123, R147, R96 ;  /* 0x000000937b607223 */ /* 0x000fe20000000060 */
[----:B------:R-:W-:Y:S01]  /*7ac0*/  F2FP.SATFINITE.E4M3.F32.PACK_AB_MERGE_C R90, R93, R92, RZ ;  /* 0x0000005c5d5a723e */ /* 0x000fe200048070ff */
[--C-:B------:R-:W-:Y:S02]  /*7ad0*/  HADD2.F32 R153, -RZ, R154.reuse.H0_H0 ;  /* 0x2000009aff997230 */ /* 0x100fe40000004100 */
[C---:B------:R-:W-:Y:S01]  /*7ae0*/  FFMA R97, R123.reuse, R148, R97 ;  /* 0x000000947b617223 */ /* 0x040fe20000000061 */
[----:B------:R-:W-:Y:S01]  /*7af0*/  FFMA R72, R123, R149, R72 ;  /* 0x000000957b487223 */ /* 0x000fe20000000048 */
[----:B------:R-:W-:Y:S01]  /*7b00*/  F2FP.SATFINITE.E4M3.F32.PACK_AB_MERGE_C R90, R23, R22, R90 ;  /* 0x00000016175a723e */ /* 0x000fe2000480705a */
[----:B------:R-:W-:Y:S01]  /*7b10*/  FFMA R73, R123, R150, R73 ;  /* 0x000000967b497223 */ /* 0x000fe20000000049 */
[----:B------:R-:W-:Y:S01]  /*7b20*/  HADD2.F32 R154, -RZ, R154.H1_H1 ;  /* 0x3000009aff9a7230 */ /* 0x000fe20000004100 */
[----:B------:R-:W-:Y:S01]  /*7b30*/  F2FP.SATFINITE.E4M3.F32.PACK_AB_MERGE_C R91, R97, R96, RZ ;  /* 0x00000060615b723e */ /* 0x000fe200048070ff */
[C---:B------:R-:W-:Y:S01]  /*7b40*/  FMUL R74, R120.reuse, R74 ;  /* 0x0000004a784a7220 */ /* 0x040fe20000400000 */
[----:B------:R-:W-:Y:S01]  /*7b50*/  F2FP.F16.E4M3.UNPACK_B R158, R162 ;  /* 0x000000a2ff9e723e */ /* 0x000fe200020006ff */
[----:B------:R-:W-:Y:S01]  /*7b60*/  HADD2.F32 R152, -RZ, R152.H1_H1 ;  /* 0x30000098ff987230 */ /* 0x000fe20000004100 */
[----:B------:R-:W-:Y:S01]  /*7b70*/  F2FP.SATFINITE.E4M3.F32.PACK_AB_MERGE_C R91, R95, R94, R91 ;  /* 0x0000005e5f5b723e */ /* 0x000fe2000480705b */
[C---:B------:R-:W-:Y:S01]  /*7b80*/  FFMA R74, R123.reuse, R151, R74 ;  /* 0x000000977b4a7223 */ /* 0x040fe2000000004a */
[C---:B------:R-:W-:Y:S01]  /*7b90*/  FMUL R75, R120.reuse, R75 ;  /* 0x0000004b784b7220 */ /* 0x040fe20000400000 */
[----:B------:R-:W-:Y:S01]  /*7ba0*/  F2FP.F16.E4M3.UNPACK_B R160, R162.H1 ;  /* 0x000000a2ffa0723e */ /* 0x000fe200030006ff */
[----:B------:R-:W-:Y:S01]  /*7bb0*/  HADD2.F32 R155, -RZ, R156.H0_H0 ;  /* 0x2000009cff9b7230 */ /* 0x000fe20000004100 */
[----:B------:R-:W-:Y:S01]  /*7bc0*/  F2FP.F16.E4M3.UNPACK_B R162, R163 ;  /* 0x000000a3ffa2723e */ /* 0x000fe200020006ff */
[--C-:B------:R-:W-:Y:S02]  /*7bd0*/  HADD2.F32 R157, -RZ, R158.reuse.H0_H0 ;  /* 0x2000009eff9d7230 */ /* 0x100fe40000004100 */
[C---:B------:R-:W-:Y:S01]  /*7be0*/  FFMA R75, R123.reuse, R152, R75 ;  /* 0x000000987b4b7223 */ /* 0x040fe2000000004b */
[C---:B------:R-:W-:Y:S01]  /*7bf0*/  FFMA R76, R123.reuse, R153, R76 ;  /* 0x000000997b4c7223 */ /* 0x040fe2000000004c */
[----:B------:R-:W-:Y:S01]  /*7c00*/  FFMA R77, R123, R154, R77 ;  /* 0x0000009a7b4d7223 */ /* 0x000fe2000000004d */
[----:B------:R-:W-:Y:S02]  /*7c10*/  HADD2.F32 R158, -RZ, R158.H1_H1 ;  /* 0x3000009eff9e7230 */ /* 0x000fe40000004100 */
[C---:B------:R-:W-:Y:S01]  /*7c20*/  FMUL R78, R120.reuse, R78 ;  /* 0x0000004e784e7220 */ /* 0x040fe20000400000 */
[----:B------:R-:W-:Y:S01]  /*7c30*/  HADD2.F32 R156, -RZ, R156.H1_H1 ;  /* 0x3000009cff9c7230 */ /* 0x000fe20000004100 */
[----:B------:R-:W-:Y:S01]  /*7c40*/  F2FP.SATFINITE.E4M3.F32.PACK_AB_MERGE_C R74, R75, R74, RZ ;  /* 0x0000004a4b4a723e */ /* 0x000fe200048070ff */
[--C-:B------:R-:W-:Y:S02]  /*7c50*/  HADD2.F32 R161, -RZ, R162.reuse.H0_H0 ;  /* 0x200000a2ffa17230 */ /* 0x100fe40000004100 */
[----:B------:R-:W-:Y:S01]  /*7c60*/  FFMA R78, R123, R155, R78 ;  /* 0x0000009b7b4e7223 */ /* 0x000fe2000000004e */
[----:B------:R-:W-:Y:S01]  /*7c70*/  HADD2.F32 R162, -RZ, R162.H1_H1 ;  /* 0x300000a2ffa27230 */ /* 0x000fe20000004100 */
[----:B------:R-:W-:Y:S01]  /*7c80*/  F2FP.SATFINITE.E4M3.F32.PACK_AB_MERGE_C R72, R73, R72, R74 ;  /* 0x000000484948723e */ /* 0x000fe2000480704a */
[C---:B------:R-:W-:Y:S01]  /*7c90*/  FMUL R79, R120.reuse, R79 ;  /* 0x0000004f784f7220 */ /* 0x040fe20000400000 */
[----:B------:R-:W-:Y:S01]  /*7ca0*/  F2FP.F16.E4M3.UNPACK_B R164, R163.H1 ;  /* 0x000000a3ffa4723e */ /* 0x000fe200030006ff */
[--C-:B------:R-:W-:Y:S02]  /*7cb0*/  HADD2.F32 R159, -RZ, R160.reuse.H0_H0 ;  /* 0x200000a0ff9f7230 */ /* 0x100fe40000004100 */
[C---:B------:R-:W-:Y:S01]  /*7cc0*/  FMUL R82, R120.reuse, R82 ;  /* 0x0000005278527220 */ /* 0x040fe20000400000 */
[----:B------:R-:W-:Y:S02]  /*7cd0*/  HADD2.F32 R160, -RZ, R160.H1_H1 ;  /* 0x300000a0ffa07230 */ /* 0x000fe40000004100 */
[C---:B------:R-:W-:Y:S01]  /*7ce0*/  FFMA R79, R123.reuse, R156, R79 ;  /* 0x0000009c7b4f7223 */ /* 0x040fe2000000004f */
[C---:B------:R-:W-:Y:S01]  /*7cf0*/  FFMA R80, R123.reuse, R157, R80 ;  /* 0x0000009d7b507223 */ /* 0x040fe20000000050 */
[C---:B------:R-:W-:Y:S01]  /*7d00*/  FFMA R81, R123.reuse, R158, R81 ;  /* 0x0000009e7b517223 */ /* 0x040fe20000000051 */
[----:B------:R-:W-:Y:S01]  /*7d10*/  FFMA R82, R123, R159, R82 ;  /* 0x0000009f7b527223 */ /* 0x000fe20000000052 */
        /* <DEDUP_REMOVED lines=10> */
[----:B------:R-:W-:Y:S01]  /*7dc0*/  F2FP.SATFINITE.E4M3.F32.PACK_AB_MERGE_C R74, R83, R82, RZ ;  /* 0x00000052534a723e */ /* 0x000fe200048070ff */
[C---:B------:R-:W-:Y:S01]  /*7dd0*/  FMUL R87, R120.reuse, R87 ;  /* 0x0000005778577220 */ /* 0x040fe20000400000 */
[--C-:B------:R-:W-:Y:S02]  /*7de0*/  HADD2.F32 R167, -RZ, R168.reuse.H0_H0 ;  /* 0x200000a8ffa77230 */ /* 0x100fe40000004100 */
[C---:B------:R-:W-:Y:S01]  /*7df0*/  FMUL R58, R120.reuse, R58 ;  /* 0x0000003a783a7220 */ /* 0x040fe20000400000 */
[----:B------:R-:W-:Y:S01]  /*7e00*/  HADD2.F32 R168, -RZ, R168.H1_H1 ;  /* 0x300000a8ffa87230 */ /* 0x000fe20000004100 */
[----:B------:R-:W-:Y:S01]  /*7e10*/  F2FP.SATFINITE.E4M3.F32.PACK_AB_MERGE_C R74, R81, R80, R74 ;  /* 0x00000050514a723e */ /* 0x000fe2000480704a */
        /* <DEDUP_REMOVED lines=43> */
[C---:B------:R-:W-:Y:S01]  /*80d0*/  FFMA R42, R123.reuse, R183, R42 ;  /* 0x000000b77b2a7223 */ /* 0x040fe2000000002a */
[C---:B------:R-:W-:Y:S01]  /*80e0*/  FMUL R43, R120.reuse, R43 ;  /* 0x0000002b782b7220 */ /* 0x040fe20000400000 */
[--C-:B------:R-:W-:Y:S02]  /*80f0*/  HADD2.F32 R187, -RZ, R188.reuse.H0_H0 ;  /* 0x200000bcffbb7230 */ /* 0x100fe40000004100 */
[C---:B------:R-:W-:Y:S01]  /*8100*/  FMUL R46, R120.reuse, R46 ;  /* 0x0000002e782e7220 */ /* 0x040fe20000400000 */
[----:B------:R-:W-:Y:S02]  /*8110*/  HADD2.F32 R188, -RZ, R188.H1_H1 ;  /* 0x300000bcffbc7230 */ /* 0x000fe40000004100 */
[C---:B------:R-:W-:Y:S01]  /*8120*/  FFMA R43, R123.reuse, R184, R43 ;  /* 0x000000b87b2b7223 */ /* 0x040fe2000000002b */
[C---:B------:R-:W-:Y:S01]  /*8130*/  FMUL R47, R120.reuse, R47 ;  /* 0x0000002f782f7220 */ /* 0x040fe20000400000 */
[C---:B------:R-:W-:Y:S01]  /*8140*/  FFMA R44, R123.reuse, R185, R44 ;  /* 0x000000b97b2c7223 */ /* 0x040fe2000000002c */
[C---:B------:R-:W-:Y:S01]  /*8150*/  FFMA R45, R123.reuse, R186, R45 ;  /* 0x000000ba7b2d7223 */ /* 0x040fe2000000002d */
[--C-:B------:R-:W-:Y:S02]  /*8160*/  HADD2.F32 R191, -RZ, R192.reuse.H0_H0 ;  /* 0x200000c0ffbf7230 */ /* 0x100fe40000004100 */
[C---:B------:R-:W-:Y:S01]  /*8170*/  FFMA R46, R123.reuse, R187, R46 ;  /* 0x000000bb7b2e7223 */ /* 0x040fe2000000002e */
        /* <DEDUP_REMOVED lines=14> */
[C---:B------:R-:W-:Y:S01]  /*8260*/  FFMA R54, R123.reuse, R195, R54 ;  /* 0x000000c37b367223 */ /* 0x040fe20000000036 */
[C---:B------:R-:W-:Y:S01]  /*8270*/  FMUL R26, R120.reuse, R26 ;  /* 0x0000001a781a7220 */ /* 0x040fe20000400000 */
        /* <DEDUP_REMOVED lines=31> */
[C---:B------:R-:W-:Y:S01]  /*8470*/  FFMA R4, R123.reuse, R213, R4 ;  /* 0x000000d57b047223 */ /* 0x040fe20000000004 */
[C---:B------:R-:W-:Y:S01]  /*8480*/  FFMA R5, R123.reuse, R214, R5 ;  /* 0x000000d67b057223 */ /* 0x040fe20000000005 */
[--C-:B------:R-:W-:Y:S02]  /*8490*/  HADD2.F32 R219, -RZ, R220.reuse.H0_H0 ;  /* 0x200000dcffdb7230 */ /* 0x100fe40000004100 */
[C---:B------:R-:W-:Y:S01]  /*84a0*/  FFMA R6, R123.reuse, R215, R6 ;  /* 0x000000d77b067223 */ /* 0x040fe20000000006 */
[----:B------:R-:W-:Y:S02]  /*84b0*/  HADD2.F32 R220, -RZ, R220.H1_H1 ;  /* 0x300000dcffdc7230 */ /* 0x000fe40000004100 */
[C---:B------:R-:W-:Y:S01]  /*84c0*/  FMUL R10, R120.reuse, R10 ;  /* 0x0000000a780a7220 */ /* 0x040fe20000400000 */
[C---:B------:R-:W-:Y:S01]  /*84d0*/  FFMA R7, R123.reuse, R216, R7 ;  /* 0x000000d87b077223 */ /* 0x040fe20000000007 */
[C---:B------:R-:W-:Y:S01]  /*84e0*/  FMUL R11, R120.reuse, R11 ;  /* 0x0000000b780b7220 */ /* 0x040fe20000400000 */
        /* <DEDUP_REMOVED lines=8> */
[----:B------:R-:W-:Y:S01]  /*8570*/  FFMA R12, R123, R221, R12 ;  /* 0x000000dd7b0c7223 */ /* 0x000fe2000000000c */
[----:B------:R-:W-:Y:S01]  /*8580*/  SHF.L.U32 R240, R229, 0x4, RZ ;  /* 0x00000004e5f07819 */ /* 0x000fe200000006ff */
[C---:B------:R-:W-:Y:S01]  /*8590*/  FFMA R13, R123.reuse, R222, R13 ;  /* 0x000000de7b0d7223 */ /* 0x040fe2000000000d */
[--C-:B------:R-:W-:Y:S02]  /*85a0*/  HADD2.F32 R227, -RZ, R228.reuse.H0_H0 ;  /* 0x200000e4ffe37230 */ /* 0x100fe40000004100 */
[C---:B------:R-:W-:Y:S01]  /*85b0*/  FFMA R14, R123.reuse, R223, R14 ;  /* 0x000000df7b0e7223 */ /* 0x040fe2000000000e */
[----:B------:R-:W-:Y:S02]  /*85c0*/  HADD2.F32 R228, -RZ, R228.H1_H1 ;  /* 0x300000e4ffe47230 */ /* 0x000fe40000004100 */
[C---:B------:R-:W-:Y:S01]  /*85d0*/  FMUL R18, R120.reuse, R18 ;  /* 0x0000001278127220 */ /* 0x040fe20000400000 */
[C---:B------:R-:W-:Y:S01]  /*85e0*/  FFMA R15, R123.reuse, R224, R15 ;  /* 0x000000e07b0f7223 */ /* 0x040fe2000000000f */
[----:B------:R-:W-:Y:S01]  /*85f0*/  FMUL R19, R120, R19 ;  /* 0x0000001378137220 */ /* 0x000fe20000400000 */
[C---:B------:R-:W-:Y:S01]  /*8600*/  FFMA R16, R123.reuse, R225, R16 ;  /* 0x000000e17b107223 */ /* 0x040fe20000000010 */
[----:B------:R-:W-:Y:S01]  /*8610*/  LOP3.LUT R240, R240, 0x600, RZ, 0xc0, !PT ;  /* 0x00000600f0f07812 */ /* 0x000fe200078ec0ff */
[----:B------:R-:W-:Y:S01]  /*8620*/  FFMA R17, R123, R226, R17 ;  /* 0x000000e27b117223 */ /* 0x000fe20000000011 */
[----:B------:R-:W-:Y:S01]  /*8630*/  LOP3.LUT R242, R239, 0x80, RZ, 0xc0, !PT ;  /* 0x00000080eff27812 */ /* 0x000fe200078ec0ff */
[----:B------:R-:W-:Y:S01]  /*8640*/  FFMA R18, R123, R227, R18 ;  /* 0x000000e37b127223 */ /* 0x000fe20000000012 */
[----:B------:R-:W-:Y:S01]  /*8650*/  F2FP.SATFINITE.E4M3.F32.PACK_AB_MERGE_C R42, R43, R42, RZ ;  /* 0x0000002a2b2a723e */ /* 0x000fe200048070ff */
[----:B------:R-:W-:Y:S01]  /*8660*/  FFMA R19, R123, R228, R19 ;  /* 0x000000e47b137223 */ /* 0x000fe20000000013 */
[----:B------:R-:W-:Y:S01]  /*8670*/  LOP3.LUT R240, R240, 0x60, R239, 0xf8, !PT ;  /* 0x00000060f0f07812 */ /* 0x000fe200078ef8ef */
[----:B------:R-:W-:Y:S01]  /*8680*/  UIADD3 UR6, UPT, UPT, UR39, 0x1, URZ ;  /* 0x0000000127067890 */ /* 0x000fe2000fffe0ff */
[----:B------:R-:W-:Y:S01]  /*8690*/  LOP3.LUT R241, R242, 0x10, R229, 0xf8, !PT ;  /* 0x00000010f2f17812 */ /* 0x000fe200078ef8e5 */
[----:B------:R-:W-:Y:S01]  /*86a0*/  BSSY.RECONVERGENT B0, `(.L_x_105) ;  /* 0x0000054000007945 */ /* 0x000fe20003800200 */
[----:B------:R-:W-:Y:S02]  /*86b0*/  F2FP.SATFINITE.E4M3.F32.PACK_AB_MERGE_C R40, R41, R40, R42 ;  /* 0x000000282928723e */ /* 0x000fe4000480702a */
[----:B------:R-:W-:Y:S02]  /*86c0*/  F2FP.SATFINITE.E4M3.F32.PACK_AB_MERGE_C R26, R27, R26, RZ ;  /* 0x0000001a1b1a723e */ /* 0x000fe400048070ff */
[----:B------:R-:W-:Y:S02]  /*86d0*/  F2FP.SATFINITE.E4M3.F32.PACK_AB_MERGE_C R6, R7, R6, RZ ;  /* 0x000000060706723e */ /* 0x000fe400048070ff */
[----:B------:R-:W-:Y:S02]  /*86e0*/  F2FP.SATFINITE.E4M3.F32.PACK_AB_MERGE_C R24, R25, R24, R26 ;  /* 0x000000181918723e */ /* 0x000fe4000480701a */
[----:B------:R-:W-:Y:S02]  /*86f0*/  F2FP.SATFINITE.E4M3.F32.PACK_AB_MERGE_C R4, R5, R4, R6 ;  /* 0x000000040504723e */ /* 0x000fe40004807006 */
[----:B------:R-:W-:Y:S02]  /*8700*/  LOP3.LUT R240, R240, 0x100, R239, 0xf8, !PT ;  /* 0x00000100f0f07812 */ /* 0x000fe400078ef8ef */
[----:B------:R-:W-:Y:S02]  /*8710*/  LOP3.LUT R241, R241, 0x10, R98, 0x78, !PT ;  /* 0x00000010f1f17812 */ /* 0x000fe400078e7862 */
[----:B------:R-:W-:Y:S02]  /*8720*/  F2FP.SATFINITE.E4M3.F32.PACK_AB_MERGE_C R59, R71, R70, RZ ;  /* 0x00000046473b723e */ /* 0x000fe400048070ff */
[----:B------:R-:W-:Y:S02]  /*8730*/  LOP3.LUT R98, R240, R241, RZ, 0xfc, !PT ;  /* 0x000000f1f0627212 */ /* 0x000fe400078efcff */
[----:B------:R-:W-:Y:S02]  /*8740*/  F2FP.SATFINITE.E4M3.F32.PACK_AB_MERGE_C R59, R69, R68, R59 ;  /* 0x00000044453b723e */ /* 0x000fe4000480703b */
[----:B------:R-:W-:Y:S01]  /*8750*/  F2FP.SATFINITE.E4M3.F32.PACK_AB_MERGE_C R46, R47, R46, RZ ;  /* 0x0000002e2f2e723e */ /* 0x000fe200048070ff */
[----:B------:R1:W-:Y:S01]  /*8760*/  STS.128 [R98+UR45+0x3a00], R104 ;  /* 0x003a006862007988 */ /* 0x0003e20008000c2d */
[----:B------:R-:W-:Y:S02]  /*8770*/  F2FP.SATFINITE.E4M3.F32.PACK_AB_MERGE_C R42, R51, R50, RZ ;  /* 0x00000032332a723e */ /* 0x000fe400048070ff */
[----:B------:R-:W-:Y:S02]  /*8780*/  F2FP.SATFINITE.E4M3.F32.PACK_AB_MERGE_C R43, R55, R54, RZ ;  /* 0x00000036372b723e */ /* 0x000fe400048070ff */
[----:B------:R-:W-:Y:S02]  /*8790*/  F2FP.SATFINITE.E4M3.F32.PACK_AB_MERGE_C R30, R31, R30, RZ ;  /* 0x0000001e1f1e723e */ /* 0x000fe400048070ff */
[----:B------:R-:W-:Y:S01]  /*87a0*/  F2FP.SATFINITE.E4M3.F32.PACK_AB_MERGE_C R34, R35, R34, RZ ;  /* 0x000000222322723e */ /* 0x000fe200048070ff */
[----:B------:R1:W-:Y:S01]  /*87b0*/  STS.128 [R98+UR45+0x4200], R88 ;  /* 0x0042005862007988 */ /* 0x0003e20008000c2d */
[----:B------:R-:W-:Y:S02]  /*87c0*/  F2FP.SATFINITE.E4M3.F32.PACK_AB_MERGE_C R27, R39, R38, RZ ;  /* 0x00000026271b723e */ /* 0x000fe400048070ff */
[----:B------:R-:W-:Y:S02]  /*87d0*/  F2FP.SATFINITE.E4M3.F32.PACK_AB_MERGE_C R10, R11, R10, RZ ;  /* 0x0000000a0b0a723e */ /* 0x000fe400048070ff */
[----:B------:R-:W-:Y:S02]  /*87e0*/  F2FP.SATFINITE.E4M3.F32.PACK_AB_MERGE_C R14, R15, R14, RZ ;  /* 0x0000000e0f0e723e */ /* 0x000fe400048070ff */
[----:B------:R-:W-:Y:S01]  /*87f0*/  F2FP.SATFINITE.E4M3.F32.PACK_AB_MERGE_C R18, R19, R18, RZ ;  /* 0x000000121312723e */ /* 0x000fe200048070ff */
[----:B------:R1:W-:Y:S01]  /*8800*/  STS.128 [R98+UR45+0x4a00], R72 ;  /* 0x004a004862007988 */ /* 0x0003e20008000c2d */
[----:B------:R-:W-:Y:S02]  /*8810*/  F2FP.SATFINITE.E4M3.F32.PACK_AB_MERGE_C R41, R45, R44, R46 ;  /* 0x0000002c2d29723e */ /* 0x000fe4000480702e */
[----:B------:R-:W-:Y:S02]  /*8820*/  F2FP.SATFINITE.E4M3.F32.PACK_AB_MERGE_C R42, R49, R48, R42 ;  /* 0x00000030312a723e */ /* 0x000fe4000480702a */
[----:B------:R-:W-:Y:S02]  /*8830*/  F2FP.SATFINITE.E4M3.F32.PACK_AB_MERGE_C R43, R53, R52, R43 ;  /* 0x00000034352b723e */ /* 0x000fe4000480702b */
[----:B------:R-:W-:Y:S01]  /*8840*/  F2FP.SATFINITE.E4M3.F32.PACK_AB_MERGE_C R25, R29, R28, R30 ;  /* 0x0000001c1d19723e */ /* 0x000fe2000480701e */
[----:B------:R1:W-:Y:S01]  /*8850*/  STS.128 [R98+UR45+0x5200], R56 ;  /* 0x0052003862007988 */ /* 0x0003e20008000c2d */
[----:B------:R-:W-:Y:S02]  /*8860*/  F2FP.SATFINITE.E4M3.F32.PACK_AB_MERGE_C R26, R33, R32, R34 ;  /* 0x00000020211a723e */ /* 0x000fe40004807022 */
[----:B------:R-:W-:Y:S02]  /*8870*/  F2FP.SATFINITE.E4M3.F32.PACK_AB_MERGE_C R27, R37, R36, R27 ;  /* 0x00000024251b723e */ /* 0x000fe4000480701b */
[----:B------:R-:W-:Y:S02]  /*8880*/  F2FP.SATFINITE.E4M3.F32.PACK_AB_MERGE_C R5, R9, R8, R10 ;  /* 0x000000080905723e */ /* 0x000fe4000480700a */
[----:B------:R-:W-:Y:S01]  /*8890*/  F2FP.SATFINITE.E4M3.F32.PACK_AB_MERGE_C R6, R13, R12, R14 ;  /* 0x0000000c0d06723e */ /* 0x000fe2000480700e */
[----:B------:R1:W-:Y:S01]  /*88a0*/  STS.128 [R98+UR45+0x5a00], R40 ;  /* 0x005a002862007988 */ /* 0x0003e20008000c2d */
[----:B------:R-:W-:Y:S07]  /*88b0*/  F2FP.SATFINITE.E4M3.F32.PACK_AB_MERGE_C R7, R17, R16, R18 ;  /* 0x000000101107723e */ /* 0x000fee0004807012 */
[----:B------:R1:W-:Y:S08]  /*88c0*/  STS.128 [R98+UR45+0x6200], R24 ;  /* 0x0062001862007988 */ /* 0x0003f00008000c2d */
[----:B------:R1:W-:Y:S01]  /*88d0*/  STS.128 [R98+UR45+0x6a00], R4 ;  /* 0x006a000462007988 */ /* 0x0003e20008000c2d */
[----:B------:R-:W-:Y:S01]  /*88e0*/  @!PT LDS RZ, [RZ] ;  /* 0x00000000fffff984 */ /* 0x000fe20000000800 */
[----:B------:R-:W-:Y:S01]  /*88f0*/  @!PT LDS RZ, [RZ] ;  /* 0x00000000fffff984 */ /* 0x000fe20000000800 */
[----:B------:R-:W-:Y:S01]  /*8900*/  @!PT LDS RZ, [RZ] ;  /* 0x00000000fffff984 */ /* 0x000fe20000000800 */
[----:B------:R-:W-:Y:S01]  /*8910*/  @!PT LDS RZ, [RZ] ;  /* 0x00000000fffff984 */ /* 0x000fe20000000800 */
[----:B------:R2:W-:Y:S07]  /*8920*/  MEMBAR.ALL.CTA ;  /* 0x0000000000007992 */ /* 0x0005ee0000008000 */
[----:B--2---:R-:W2:Y:S02]  /*8930*/  FENCE.VIEW.ASYNC.S ;  /* 0x00000000000073c6 */ /* 0x004ea40000000000 */
[----:B--2---:R-:W-:Y:S06]  /*8940*/  BAR.SYNC.DEFER_BLOCKING 0x1, 0x80 ;  /* 0x0042000000007b1d */ /* 0x004fec0000010000 */
[----:B------:R-:W-:Y:S05]  /*8950*/  @P0 BRA `(.L_x_106) ;  /* 0x0000000000a00947 */ /* 0x000fea0003800000 */
[----:B------:R-:W2:Y:S01]  /*8960*/  LDCU.64 UR14, c[0x0][0x348] ;  /* 0x00006900ff0e77ac */ /* 0x000ea20008000a00 */
[----:B------:R-:W-:Y:S02]  /*8970*/  UIMAD UR9, UR47, 0xe0, URZ ;  /* 0x000000e02f0978a4 */ /* 0x000fe4000f8e02ff */
[----:B------:R-:W-:Y:S02]  /*8980*/  USHF.L.U32 UR10, UR46, 0x6, URZ ;  /* 0x000000062e0a7899 */ /* 0x000fe400080006ff */
[----:B------:R-:W-:Y:S01]  /*8990*/  UIADD3 UR8, UPT, UPT, UR45, 0x3a00, URZ ;  /* 0x00003a002d087890 */ /* 0x000fe2000fffe0ff */
[----:B------:R-:W-:Y:S01]  /*89a0*/  UMOV UR11, UR36 ;  /* 0x00000024000b7c82 */ /* 0x000fe20008000000 */
[----:B------:R-:W-:Y:S02]  /*89b0*/  UIADD3 UR16, UPT, UPT, UR45, 0x4200, URZ ;  /* 0x000042002d107890 */ /* 0x000fe4000fffe0ff */
[----:B------:R-:W-:Y:S01]  /*89c0*/  UIADD3 UR17, UPT, UPT, UR9, 0x20, URZ ;  /* 0x0000002009117890 */ /* 0x000fe2000fffe0ff */
[----:B------:R-:W-:Y:S01]  /*89d0*/  UMOV UR19, UR36 ;  /* 0x0000002400137c82 */ /* 0x000fe20008000000 */
[----:B------:R-:W-:Y:S01]  /*89e0*/  UMOV UR18, UR10 ;  /* 0x0000000a00127c82 */ /* 0x000fe20008000000 */
[----:B------:R-:W-:Y:S02]  /*89f0*/  UIADD3 UR28, UPT, UPT, UR45, 0x4a00, URZ ;  /* 0x00004a002d1c7890 */ /* 0x000fe4000fffe0ff */
[----:B--2---:R-:W-:Y:S02]  /*8a00*/  UIADD3 UR4, UP0, UPT, UR14, 0x680, URZ ;  /* 0x000006800e047890 */ /* 0x004fe4000ff1e0ff */
[----:B------:R-:W-:Y:S02]  /*8a10*/  UIADD3 UR29, UPT, UPT, UR9, 0x40, URZ ;  /* 0x00000040091d7890 */ /* 0x000fe4000fffe0ff */
[----:B------:R-:W-:Y:S01]  /*8a20*/  UIADD3.X UR5, UPT, UPT, URZ, UR15, URZ, UP0, !UPT ;  /* 0x0000000fff057290 */ /* 0x000fe200087fe4ff */
[----:B------:R-:W-:Y:S01]  /*8a30*/  UMOV UR31, UR36 ;  /* 0x00000024001f7c82 */ /* 0x000fe20008000000 */
[----:B------:R-:W-:Y:S01]  /*8a40*/  UMOV UR30, UR10 ;  /* 0x0000000a001e7c82 */ /* 0x000fe20008000000 */
[----:B------:R-:W-:Y:S02]  /*8a50*/  UIADD3 UR32, UPT, UPT, UR45, 0x5200, URZ ;  /* 0x000052002d207890 */ /* 0x000fe4000fffe0ff */
[----:B------:R-:W-:Y:S01]  /*8a60*/  UIADD3 UR33, UPT, UPT, UR9, 0x60, URZ ;  /* 0x0000006009217890 */ /* 0x000fe2000fffe0ff */
[----:B------:R-:W-:Y:S03]  /*8a70*/  UMOV UR35, UR36 ;  /* 0x0000002400237c82 */ /* 0x000fe60008000000 */
[----:B------:R2:W-:Y:S01]  /*8a80*/  UTMASTG.3D [UR8], [UR4] ;  /* 0x00000008040073b5 */ /* 0x0005e20008010000 */
[----:B------:R-:W-:Y:S01]  /*8a90*/  UMOV UR34, UR10 ;  /* 0x0000000a00227c82 */ /* 0x000fe20008000000 */
[----:B------:R-:W-:Y:S02]  /*8aa0*/  UIADD3 UR24, UPT, UPT, UR45, 0x5a00, URZ ;  /* 0x00005a002d187890 */ /* 0x000fe4000fffe0ff */
[----:B------:R-:W-:Y:S01]  /*8ab0*/  UIADD3 UR25, UPT, UPT, UR9, 0x80, URZ ;  /* 0x0000008009197890 */ /* 0x000fe2000fffe0ff */
[----:B------:R-:W-:Y:S01]  /*8ac0*/  UMOV UR27, UR36 ;  /* 0x00000024001b7c82 */ /* 0x000fe20008000000 */
[----:B------:R-:W-:Y:S01]  /*8ad0*/  UMOV UR26, UR10 ;  /* 0x0000000a001a7c82 */ /* 0x000fe20008000000 */
[----:B------:R2:W-:Y:S01]  /*8ae0*/  UTMASTG.3D [UR16], [UR4] ;  /* 0x00000010040073b5 */ /* 0x0005e20008010000 */
[----:B------:R-:W-:Y:S02]  /*8af0*/  UIADD3 UR20, UPT, UPT, UR45, 0x6200, URZ ;  /* 0x000062002d147890 */ /* 0x000fe4000fffe0ff */
[----:B------:R-:W-:Y:S01]  /*8b00*/  UIADD3 UR21, UPT, UPT, UR9, 0xa0, URZ ;  /* 0x000000a009157890 */ /* 0x000fe2000fffe0ff */
[----:B------:R-:W-:Y:S01]  /*8b10*/  UMOV UR23, UR36 ;  /* 0x0000002400177c82 */ /* 0x000fe20008000000 */
[----:B------:R-:W-:Y:S01]  /*8b20*/  UMOV UR22, UR10 ;  /* 0x0000000a00167c82 */ /* 0x000fe20008000000 */
[----:B------:R-:W-:Y:S01]  /*8b30*/  UIADD3 UR12, UPT, UPT, UR45, 0x6a00, URZ ;  /* 0x00006a002d0c7890 */ /* 0x000fe2000fffe0ff */
[----:B------:R2:W-:Y:S01]  /*8b40*/  UTMASTG.3D [UR28], [UR4] ;  /* 0x0000001c040073b5 */ /* 0x0005e20008010000 */
[----:B------:R-:W-:Y:S01]  /*8b50*/  UIADD3 UR13, UPT, UPT, UR9, 0xc0, URZ ;  /* 0x000000c0090d7890 */ /* 0x000fe2000fffe0ff */
[----:B------:R-:W-:Y:S01]  /*8b60*/  UMOV UR15, UR36 ;  /* 0x00000024000f7c82 */ /* 0x000fe20008000000 */
[----:B------:R-:W-:Y:S01]  /*8b70*/  UMOV UR14, UR10 ;  /* 0x0000000a000e7c82 */ /* 0x000fe20008000000 */
[----:B------:R2:W-:Y:S01]  /*8b80*/  UTMASTG.3D [UR32], [UR4] ;  /* 0x00000020040073b5 */ /* 0x0005e20008010000 */
[----:B------:R2:W-:Y:S01]  /*8b90*/  UTMASTG.3D [UR24], [UR4] ;  /* 0x00000018040073b5 */ /* 0x0005e20008010000 */
[----:B------:R2:W-:Y:S04]  /*8ba0*/  UTMASTG.3D [UR20], [UR4] ;  /* 0x00000014040073b5 */ /* 0x0005e80008010000 */
[----:B------:R2:W-:Y:S01]  /*8bb0*/  UTMASTG.3D [UR12], [UR4] ;  /* 0x0000000c040073b5 */ /* 0x0005e20008010000 */
[----:B------:R0:W-:Y:S01]  /*8bc0*/  UTMACMDFLUSH ;  /* 0x00000000000079b7 */ /* 0x0001e20000000000 */
[----:B--2---:R-:W-:Y:S04]  /*8bd0*/  DEPBAR.LE SB0, 0x0 ;  /* 0x000080000000791a */ /* 0x004fe80000000000 */
.L_x_106:
[----:B------:R-:W-:Y:S05]  /*8be0*/  BSYNC.RECONVERGENT B0 ;  /* 0x0000000000007941 */ /* 0x000fea0003800200 */
.L_x_105:
[----:B------:R-:W-:Y:S01]  /*8bf0*/  UISETP.NE.AND UP2, UPT, UR49, URZ, UPT ;  /* 0x000000ff3100728c */ /* 0x000fe2000bf45270 */
[----:B------:R-:W-:Y:S01]  /*8c00*/  BAR.SYNC.DEFER_BLOCKING 0x1, 0x80 ;  /* 0x0042000000007b1d */ /* 0x000fe20000010000 */
[----:B------:R-:W-:Y:S02]  /*8c10*/  UISETP.NE.AND UP0, UPT, UR48, 0x2, UPT ;  /* 0x000000023000788c */ /* 0x000fe4000bf05270 */
[----:B------:R-:W-:Y:S02]  /*8c20*/  UISETP.NE.AND UP1, UPT, UR6, 0x4, UPT ;  /* 0x000000040600788c */ /* 0x000fe4000bf25270 */
[----:B------:R-:W-:Y:S02]  /*8c30*/  USEL UR5, URZ, 0x1, UP0 ;  /* 0x00000001ff057887 */ /* 0x000fe40008000000 */
[----:B------:R-:W-:Y:S02]  /*8c40*/  USEL UR4, URZ, 0x1, UP1 ;  /* 0x00000001ff047887 */ /* 0x000fe40008800000 */
[----:B------:R-:W-:Y:S02]  /*8c50*/  UIADD3 UR47, UPT, UPT, UR37, UR57, URZ ;  /* 0x00000039252f7290 */ /* 0x000fe4000fffe0ff */
[----:B------:R-:W-:Y:S02]  /*8c60*/  UIADD3 UR46, UPT, UPT, UR38, UR58, URZ ;  /* 0x0000003a262e7290 */ /* 0x000fe4000fffe0ff */
[----:B------:R-:W-:Y:S02]  /*8c70*/  USEL UR16, UR48, URZ, UP0 ;  /* 0x000000ff30107287 */ /* 0x000fe40008000000 */
[----:B------:R-:W-:Y:S02]  /*8c80*/  USEL UR39, UR6, URZ, UP1 ;  /* 0x000000ff06277287 */ /* 0x000fe40008800000 */
[----:B------:R-:W-:Y:S02]  /*8c90*/  ULOP3.LUT UR50, UR50, UR5, URZ, 0x3c, !UPT ;  /* 0x0000000532327292 */ /* 0x000fe4000f8e3cff */
[----:B------:R-:W-:Y:S01]  /*8ca0*/  ULOP3.LUT UR51, UR51, UR4, URZ, 0x3c, !UPT ;  /* 0x0000000433337292 */ /* 0x000fe2000f8e3cff */
[----:B------:R-:W-:Y:S01]  /*8cb0*/  UMOV UR36, UR56 ;  /* 0x0000003800247c82 */ /* 0x000fe20008000000 */
[----:B------:R-:W-:Y:S10]  /*8cc0*/  BRA.U UP2, `(.L_x_107) ;  /* 0xffffffc102947547 */ /* 0x000ff4000b83ffff */
[----:B------:R-:W-:Y:S05]  /*8cd0*/  EXIT ;  /* 0x000000000000794d */ /* 0x000fea0003800000 */
.L_x_20:
[----:B--2---:R2:W3:Y:S02]  /*8ce0*/  SYNCS.PHASECHK.TRANS64.TRYWAIT P0, [R3+URZ+0x140], R2 ;  /* 0x00014002030075a7 */ /* 0x0044e400080011ff */
[----:B---3--:R-:W-:Y:S05]  /*8cf0*/  @!P0 NANOSLEEP.SYNCS 0x989680 ;  /* 0x009896800000895d */ /* 0x008fea0003900000 */
[----:B------:R-:W3:Y:S02]  /*8d00*/  @!P0 SYNCS.PHASECHK.TRANS64 P0, [R3+URZ+0x140], R2 ;  /* 0x00014002030085a7 */ /* 0x000ee400080010ff */
[----:B---3--:R-:W-:Y:S05]  /*8d10*/  @!P0 BRA `(.L_x_20) ;  /* 0xfffffffc00f08947 */ /* 0x008fea000383ffff */
[----:B------:R-:W-:Y:S05]  /*8d20*/  BRA `(.L_x_108) ;  /* 0xffffff88009c7947 */ /* 0x000fea000383ffff */
.L_x_23:
[----:B-1----:R-:W-:Y:S07]  /*8d30*/  MOV R0, UR33 ;  /* 0x0000002100007c02 */ /* 0x002fee0008000f00 */
.L_x_109:
[----:B-1----:R1:W2:Y:S02]  /*8d40*/  SYNCS.PHASECHK.TRANS64.TRYWAIT P0, [R0+URZ+0x58], R3 ;  /* 0x00005803000075a7 */ /* 0x0022a400080011ff */
[----:B--2---:R-:W-:Y:S05]  /*8d50*/  @!P0 NANOSLEEP.SYNCS 0x989680 ;  /* 0x009896800000895d */ /* 0x004fea0003900000 */
[----:B------:R-:W2:Y:S02]  /*8d60*/  @!P0 SYNCS.PHASECHK.TRANS64 P0, [R0+URZ+0x58], R3 ;  /* 0x00005803000085a7 */ /* 0x000ea400080010ff */
[----:B--2---:R-:W-:Y:S05]  /*8d70*/  @!P0 BRA `(.L_x_109) ;  /* 0xfffffffc00f08947 */ /* 0x004fea000383ffff */
[----:B------:R-:W-:Y:S05]  /*8d80*/  BRA `(.L_x_22) ;  /* 0xffffff8800e47947 */ /* 0x000fea000383ffff */
.L_x_29:
[----:B-1----:R-:W-:Y:S07]  /*8d90*/  MOV R0, UR17 ;  /* 0x0000001100007c02 */ /* 0x002fee0008000f00 */
.L_x_110:
[----:B-1----:R1:W2:Y:S02]  /*8da0*/  SYNCS.PHASECHK.TRANS64.TRYWAIT P0, [R0+URZ+0x58], R3 ;  /* 0x00005803000075a7 */ /* 0x0022a400080011ff */
[----:B--2---:R-:W-:Y:S05]  /*8db0*/  @!P0 NANOSLEEP.SYNCS 0x989680 ;  /* 0x009896800000895d */ /* 0x004fea0003900000 */
[----:B------:R-:W2:Y:S02]  /*8dc0*/  @!P0 SYNCS.PHASECHK.TRANS64 P0, [R0+URZ+0x58], R3 ;  /* 0x00005803000085a7 */ /* 0x000ea400080010ff */
[----:B--2---:R-:W-:Y:S05]  /*8dd0*/  @!P0 BRA `(.L_x_110) ;  /* 0xfffffffc00f08947 */ /* 0x004fea000383ffff */
[----:B------:R-:W-:Y:S05]  /*8de0*/  BRA `(.L_x_28) ;  /* 0xffffff8c008c7947 */ /* 0x000fea000383ffff */
.L_x_33:
[----:B-1----:R1:W2:Y:S02]  /*8df0*/  SYNCS.PHASECHK.TRANS64.TRYWAIT P0, [R3+URZ+0xd0], R0 ;  /* 0x0000d000030075a7 */ /* 0x0022a400080011ff */
[----:B--2---:R-:W-:Y:S05]  /*8e00*/  @!P0 NANOSLEEP.SYNCS 0x989680 ;  /* 0x009896800000895d */ /* 0x004fea0003900000 */
[----:B------:R-:W2:Y:S02]  /*8e10*/  @!P0 SYNCS.PHASECHK.TRANS64 P0, [R3+URZ+0xd0], R0 ;  /* 0x0000d000030085a7 */ /* 0x000ea400080010ff */
[----:B--2---:R-:W-:Y:S05]  /*8e20*/  @!P0 BRA `(.L_x_33) ;  /* 0xfffffffc00f08947 */ /* 0x004fea000383ffff */
[----:B------:R-:W-:Y:S05]  /*8e30*/  BRA `(.L_x_111) ;  /* 0xffffff90001c7947 */ /* 0x000fea000383ffff */
.L_x_37:
[----:B-1----:R-:W-:-:S07]  /*8e40*/  MOV R0, UR4 ;  /* 0x0000000400007c02 */ /* 0x002fce0008000f00 */
.L_x_112:
[----:B-1----:R1:W2:Y:S02]  /*8e50*/  SYNCS.PHASECHK.TRANS64.TRYWAIT P0, [R0+URZ], R3 ;  /* 0x00000003000075a7 */ /* 0x0022a400080011ff */
[----:B--2---:R-:W-:Y:S05]  /*8e60*/  @!P0 NANOSLEEP.SYNCS 0x989680 ;  /* 0x009896800000895d */ /* 0x004fea0003900000 */
[----:B------:R-:W2:Y:S02]  /*8e70*/  @!P0 SYNCS.PHASECHK.TRANS64 P0, [R0+URZ], R3 ;  /* 0x00000003000085a7 */ /* 0x000ea400080010ff */
[----:B--2---:R-:W-:Y:S05]  /*8e80*/  @!P0 BRA `(.L_x_112) ;  /* 0xfffffffc00f08947 */ /* 0x004fea000383ffff */
[----:B------:R-:W-:Y:S05]  /*8e90*/  BRA `(.L_x_113) ;  /* 0xffffff9400c07947 */ /* 0x000fea000383ffff */
.L_x_38:
[----:B------:R-:W-:-:S07]  /*8ea0*/  MOV R0, UR5 ;  /* 0x0000000500007c02 */ /* 0x000fce0008000f00 */
.L_x_114:
[----:B-1----:R1:W2:Y:S02]  /*8eb0*/  SYNCS.PHASECHK.TRANS64.TRYWAIT P0, [R0+URZ], R3 ;  /* 0x00000003000075a7 */ /* 0x0022a400080011ff */
[----:B--2---:R-:W-:Y:S05]  /*8ec0*/  @!P0 NANOSLEEP.SYNCS 0x989680 ;  /* 0x009896800000895d */ /* 0x004fea0003900000 */
[----:B------:R-:W2:Y:S02]  /*8ed0*/  @!P0 SYNCS.PHASECHK.TRANS64 P0, [R0+URZ], R3 ;  /* 0x00000003000085a7 */ /* 0x000ea400080010ff */
[----:B--2---:R-:W-:Y:S05]  /*8ee0*/  @!P0 BRA `(.L_x_114) ;  /* 0xfffffffc00f08947 */ /* 0x004fea000383ffff */
[----:B------:R-:W-:Y:S05]  /*8ef0*/  BRA `(.L_x_115) ;  /* 0xffffff9400cc7947 */ /* 0x000fea000383ffff */
.L_x_39:
[----:B------:R-:W-:-:S07]  /*8f00*/  MOV R0, UR5 ;  /* 0x0000000500007c02 */ /* 0x000fce0008000f00 */
.L_x_116:
[----:B-1----:R1:W2:Y:S02]  /*8f10*/  SYNCS.PHASECHK.TRANS64.TRYWAIT P0, [R0+URZ], R3 ;  /* 0x00000003000075a7 */ /* 0x0022a400080011ff */
[----:B--2---:R-:W-:Y:S05]  /*8f20*/  @!P0 NANOSLEEP.SYNCS 0x989680 ;  /* 0x009896800000895d */ /* 0x004fea0003900000 */
[----:B------:R-:W2:Y:S02]  /*8f30*/  @!P0 SYNCS.PHASECHK.TRANS64 P0, [R0+URZ], R3 ;  /* 0x00000003000085a7 */ /* 0x000ea400080010ff */
[----:B--2---:R-:W-:Y:S05]  /*8f40*/  @!P0 BRA `(.L_x_116) ;  /* 0xfffffffc00f08947 */ /* 0x004fea000383ffff */
[----:B------:R-:W-:Y:S05]  /*8f50*/  BRA `(.L_x_117) ;  /* 0xffffff9400d87947 */ /* 0x000fea000383ffff */
.L_x_40:
[----:B------:R-:W-:-:S07]  /*8f60*/  MOV R0, UR5 ;  /* 0x0000000500007c02 */ /* 0x000fce0008000f00 */
.L_x_118:
[----:B-1----:R1:W2:Y:S02]  /*8f70*/  SYNCS.PHASECHK.TRANS64.TRYWAIT P0, [R0+URZ], R3 ;  /* 0x00000003000075a7 */ /* 0x0022a400080011ff */
[----:B--2---:R-:W-:Y:S05]  /*8f80*/  @!P0 NANOSLEEP.SYNCS 0x989680 ;  /* 0x009896800000895d */ /* 0x004fea0003900000 */
[----:B------:R-:W2:Y:S02]  /*8f90*/  @!P0 SYNCS.PHASECHK.TRANS64 P0, [R0+URZ], R3 ;  /* 0x00000003000085a7 */ /* 0x000ea400080010ff */
[----:B--2---:R-:W-:Y:S05]  /*8fa0*/  @!P0 BRA `(.L_x_118) ;  /* 0xfffffffc00f08947 */ /* 0x004fea000383ffff */
[----:B------:R-:W-:Y:S05]  /*8fb0*/  BRA `(.L_x_119) ;  /* 0xffffff9400e47947 */ /* 0x000fea000383ffff */
.L_x_41:
[----:B------:R-:W-:-:S07]  /*8fc0*/  MOV R0, UR5 ;  /* 0x0000000500007c02 */ /* 0x000fce0008000f00 */
.L_x_120:
[----:B-1----:R1:W2:Y:S02]  /*8fd0*/  SYNCS.PHASECHK.TRANS64.TRYWAIT P0, [R0+URZ], R3 ;  /* 0x00000003000075a7 */ /* 0x0022a400080011ff */
[----:B--2---:R-:W-:Y:S05]  /*8fe0*/  @!P0 NANOSLEEP.SYNCS 0x989680 ;  /* 0x009896800000895d */ /* 0x004fea0003900000 */
[----:B------:R-:W2:Y:S02]  /*8ff0*/  @!P0 SYNCS.PHASECHK.TRANS64 P0, [R0+URZ], R3 ;  /* 0x00000003000085a7 */ /* 0x000ea400080010ff */
[----:B--2---:R-:W-:Y:S05]  /*9000*/  @!P0 BRA `(.L_x_120) ;  /* 0xfffffffc00f08947 */ /* 0x004fea000383ffff */
[----:B------:R-:W-:Y:S05]  /*9010*/  BRA `(.L_x_121) ;  /* 0xffffff9400f07947 */ /* 0x000fea000383ffff */
.L_x_42:
[----:B------:R-:W-:-:S07]  /*9020*/  MOV R0, UR5 ;  /* 0x0000000500007c02 */ /* 0x000fce0008000f00 */
.L_x_122:
[----:B-1----:R1:W2:Y:S02]  /*9030*/  SYNCS.PHASECHK.TRANS64.TRYWAIT P0, [R0+URZ], R3 ;  /* 0x00000003000075a7 */ /* 0x0022a400080011ff */
[----:B--2---:R-:W-:Y:S05]  /*9040*/  @!P0 NANOSLEEP.SYNCS 0x989680 ;  /* 0x009896800000895d */ /* 0x004fea0003900000 */
[----:B------:R-:W2:Y:S02]  /*9050*/  @!P0 SYNCS.PHASECHK.TRANS64 P0, [R0+URZ], R3 ;  /* 0x00000003000085a7 */ /* 0x000ea400080010ff */
[----:B--2---:R-:W-:Y:S05]  /*9060*/  @!P0 BRA `(.L_x_122) ;  /* 0xfffffffc00f08947 */ /* 0x004fea000383ffff */
[----:B------:R-:W-:Y:S05]  /*9070*/  BRA `(.L_x_123) ;  /* 0xffffff9400fc7947 */ /* 0x000fea000383ffff */
.L_x_43:
[----:B------:R-:W-:-:S07]  /*9080*/  MOV R0, UR5 ;  /* 0x0000000500007c02 */ /* 0x000fce0008000f00 */
.L_x_124:
[----:B-1----:R1:W2:Y:S02]  /*9090*/  SYNCS.PHASECHK.TRANS64.TRYWAIT P0, [R0+URZ], R3 ;  /* 0x00000003000075a7 */ /* 0x0022a400080011ff */
[----:B--2---:R-:W-:Y:S05]  /*90a0*/  @!P0 NANOSLEEP.SYNCS 0x989680 ;  /* 0x009896800000895d */ /* 0x004fea0003900000 */
[----:B------:R-:W2:Y:S02]  /*90b0*/  @!P0 SYNCS.PHASECHK.TRANS64 P0, [R0+URZ], R3 ;  /* 0x00000003000085a7 */ /* 0x000ea400080010ff */
[----:B--2---:R-:W-:Y:S05]  /*90c0*/  @!P0 BRA `(.L_x_124) ;  /* 0xfffffffc00f08947 */ /* 0x004fea000383ffff */
[----:B------:R-:W-:Y:S05]  /*90d0*/  BRA `(.L_x_125) ;  /* 0xffffff9800087947 */ /* 0x000fea000383ffff */
.L_x_44:
[----:B------:R-:W-:-:S07]  /*90e0*/  MOV R0, UR5 ;  /* 0x0000000500007c02 */ /* 0x000fce0008000f00 */
.L_x_126:
[----:B-1----:R1:W2:Y:S02]  /*90f0*/  SYNCS.PHASECHK.TRANS64.TRYWAIT P0, [R0+URZ], R3 ;  /* 0x00000003000075a7 */ /* 0x0022a400080011ff */
[----:B--2---:R-:W-:Y:S05]  /*9100*/  @!P0 NANOSLEEP.SYNCS 0x989680 ;  /* 0x009896800000895d */ /* 0x004fea0003900000 */
[----:B------:R-:W2:Y:S02]  /*9110*/  @!P0 SYNCS.PHASECHK.TRANS64 P0, [R0+URZ], R3 ;  /* 0x00000003000085a7 */ /* 0x000ea400080010ff */
[----:B--2---:R-:W-:Y:S05]  /*9120*/  @!P0 BRA `(.L_x_126) ;  /* 0xfffffffc00f08947 */ /* 0x004fea000383ffff */
[----:B------:R-:W-:Y:S05]  /*9130*/  BRA `(.L_x_127) ;  /* 0xffffff9800147947 */ /* 0x000fea000383ffff */
.L_x_45:
[----:B------:R-:W-:-:S07]  /*9140*/  MOV R0, UR5 ;  /* 0x0000000500007c02 */ /* 0x000fce0008000f00 */
.L_x_128:
[----:B-1----:R1:W2:Y:S02]  /*9150*/  SYNCS.PHASECHK.TRANS64.TRYWAIT P0, [R0+URZ], R3 ;  /* 0x00000003000075a7 */ /* 0x0022a400080011ff */
[----:B--2---:R-:W-:Y:S05]  /*9160*/  @!P0 NANOSLEEP.SYNCS 0x989680 ;  /* 0x009896800000895d */ /* 0x004fea0003900000 */
[----:B------:R-:W2:Y:S02]  /*9170*/  @!P0 SYNCS.PHASECHK.TRANS64 P0, [R0+URZ], R3 ;  /* 0x00000003000085a7 */ /* 0x000ea400080010ff */
[----:B--2---:R-:W-:Y:S05]  /*9180*/  @!P0 BRA `(.L_x_128) ;  /* 0xfffffffc00f08947 */ /* 0x004fea000383ffff */
[----:B------:R-:W-:Y:S05]  /*9190*/  BRA `(.L_x_129) ;  /* 0xffffff9800207947 */ /* 0x000fea000383ffff */
.L_x_46:
[----:B------:R-:W-:-:S07]  /*91a0*/  MOV R0, UR5 ;  /* 0x0000000500007c02 */ /* 0x000fce0008000f00 */
.L_x_130:
[----:B-1----:R1:W2:Y:S02]  /*91b0*/  SYNCS.PHASECHK.TRANS64.TRYWAIT P0, [R0+URZ], R3 ;  /* 0x00000003000075a7 */ /* 0x0022a400080011ff */
[----:B--2---:R-:W-:Y:S05]  /*91c0*/  @!P0 NANOSLEEP.SYNCS 0x989680 ;  /* 0x009896800000895d */ /* 0x004fea0003900000 */
[----:B------:R-:W2:Y:S02]  /*91d0*/  @!P0 SYNCS.PHASECHK.TRANS64 P0, [R0+URZ], R3 ;  /* 0x00000003000085a7 */ /* 0x000ea400080010ff */
[----:B--2---:R-:W-:Y:S05]  /*91e0*/  @!P0 BRA `(.L_x_130) ;  /* 0xfffffffc00f08947 */ /* 0x004fea000383ffff */
[----:B------:R-:W-:Y:S05]  /*91f0*/  BRA `(.L_x_131) ;  /* 0xffffff98002c7947 */ /* 0x000fea000383ffff */
.L_x_49:
[----:B--2---:R2:W3:Y:S02]  /*9200*/  SYNCS.PHASECHK.TRANS64.TRYWAIT P0, [R2+URZ+0x130], R5 ;  /* 0x00013005020075a7 */ /* 0x0044e400080011ff */
[----:B---3--:R-:W-:Y:S05]  /*9210*/  @!P0 NANOSLEEP.SYNCS 0x989680 ;  /* 0x009896800000895d */ /* 0x008fea0003900000 */
[----:B------:R-:W3:Y:S02]  /*9220*/  @!P0 SYNCS.PHASECHK.TRANS64 P0, [R2+URZ+0x130], R5 ;  /* 0x00013005020085a7 */ /* 0x000ee400080010ff */
[----:B---3--:R-:W-:Y:S05]  /*9230*/  @!P0 BRA `(.L_x_49) ;  /* 0xfffffffc00f08947 */ /* 0x008fea000383ffff */
[----:B------:R-:W-:Y:S05]  /*9240*/  BRA `(.L_x_132) ;  /* 0xffffff9800887947 */ /* 0x000fea000383ffff */
.L_x_50:
[----:B------:R-:W-:-:S07]  /*9250*/  MOV R2, UR4 ;  /* 0x0000000400027c02 */ /* 0x000fce0008000f00 */
.L_x_133:
[----:B--2---:R2:W3:Y:S02]  /*9260*/  SYNCS.PHASECHK.TRANS64.TRYWAIT P0, [R2+URZ+0xe0], R5 ;  /* 0x0000e005020075a7 */ /* 0x0044e400080011ff */
[----:B---3--:R-:W-:Y:S05]  /*9270*/  @!P0 NANOSLEEP.SYNCS 0x989680 ;  /* 0x009896800000895d */ /* 0x008fea0003900000 */
[----:B------:R-:W3:Y:S02]  /*9280*/  @!P0 SYNCS.PHASECHK.TRANS64 P0, [R2+URZ+0xe0], R5 ;  /* 0x0000e005020085a7 */ /* 0x000ee400080010ff */
[----:B---3--:R-:W-:Y:S05]  /*9290*/  @!P0 BRA `(.L_x_133) ;  /* 0xfffffffc00f08947 */ /* 0x008fea000383ffff */
[----:B------:R-:W-:Y:S05]  /*92a0*/  BRA `(.L_x_134) ;  /* 0xffffff9800987947 */ /* 0x000fea000383ffff */
.L_x_51:
[----:B--2---:R2:W3:Y:S02]  /*92b0*/  SYNCS.PHASECHK.TRANS64.TRYWAIT P1, [R2+URZ+0xd0], R5 ;  /* 0x0000d005020075a7 */ /* 0x0044e400080211ff */
[----:B---3--:R-:W-:Y:S05]  /*92c0*/  @!P1 NANOSLEEP.SYNCS 0x989680 ;  /* 0x009896800000995d */ /* 0x008fea0003900000 */
[----:B------:R-:W3:Y:S02]  /*92d0*/  @!P1 SYNCS.PHASECHK.TRANS64 P1, [R2+URZ+0xd0], R5 ;  /* 0x0000d005020095a7 */ /* 0x000ee400080210ff */
[----:B---3--:R-:W-:Y:S05]  /*92e0*/  @!P1 BRA `(.L_x_51) ;  /* 0xfffffffc00f09947 */ /* 0x008fea000383ffff */
[----:B------:R-:W-:Y:S05]  /*92f0*/  BRA `(.L_x_135) ;  /* 0xffffff9800c87947 */ /* 0x000fea000383ffff */
.L_x_54:
[----:B------:R-:W-:-:S07]  /*9300*/  MOV R0, UR4 ;  /* 0x0000000400007c02 */ /* 0x000fce0008000f00 */
.L_x_136:
[----:B--2---:R2:W3:Y:S02]  /*9310*/  SYNCS.PHASECHK.TRANS64.TRYWAIT P0, [R0+URZ+0xe0], R3 ;  /* 0x0000e003000075a7 */ /* 0x0044e400080011ff */
[----:B---3--:R-:W-:Y:S05]  /*9320*/  @!P0 NANOSLEEP.SYNCS 0x989680 ;  /* 0x009896800000895d */ /* 0x008fea0003900000 */
[----:B------:R-:W3:Y:S02]  /*9330*/  @!P0 SYNCS.PHASECHK.TRANS64 P0, [R0+URZ+0xe0], R3 ;  /* 0x0000e003000085a7 */ /* 0x000ee400080010ff */
[----:B---3--:R-:W-:Y:S05]  /*9340*/  @!P0 BRA `(.L_x_136) ;  /* 0xfffffffc00f08947 */ /* 0x008fea000383ffff */
[----:B------:R-:W-:Y:S05]  /*9350*/  BRA `(.L_x_53) ;  /* 0xffffff9c001c7947 */ /* 0x000fea000383ffff */
.L_x_61:
[----:B-1----:R1:W2:Y:S02]  /*9360*/  SYNCS.PHASECHK.TRANS64.TRYWAIT P1, [R0+URZ+0xd0], R5 ;  /* 0x0000d005000075a7 */ /* 0x0022a400080211ff */
[----:B--2---:R-:W-:Y:S05]  /*9370*/  @!P1 NANOSLEEP.SYNCS 0x989680 ;  /* 0x009896800000995d */ /* 0x004fea0003900000 */
[----:B------:R-:W2:Y:S02]  /*9380*/  @!P1 SYNCS.PHASECHK.TRANS64 P1, [R0+URZ+0xd0], R5 ;  /* 0x0000d005000095a7 */ /* 0x000ea400080210ff */
[----:B--2---:R-:W-:Y:S05]  /*9390*/  @!P1 BRA `(.L_x_61) ;  /* 0xfffffffc00f09947 */ /* 0x004fea000383ffff */
[----:B------:R-:W-:Y:S05]  /*93a0*/  BRA `(.L_x_137) ;  /* 0xffffffa0007c7947 */ /* 0x000fea000383ffff */
.L_x_62:
[----:B------:R-:W-:-:S07]  /*93b0*/  MOV R3, UR22 ;  /* 0x0000001600037c02 */ /* 0x000fce0008000f00 */
.L_x_138:
[----:B-1----:R1:W2:Y:S02]  /*93c0*/  SYNCS.PHASECHK.TRANS64.TRYWAIT P0, [R3+URZ+0x110], R0 ;  /* 0x00011000030075a7 */ /* 0x0022a400080011ff */
[----:B--2---:R-:W-:Y:S05]  /*93d0*/  @!P0 NANOSLEEP.SYNCS 0x989680 ;  /* 0x009896800000895d */ /* 0x004fea0003900000 */
[----:B------:R-:W2:Y:S02]  /*93e0*/  @!P0 SYNCS.PHASECHK.TRANS64 P0, [R3+URZ+0x110], R0 ;  /* 0x00011000030085a7 */ /* 0x000ea400080010ff */
[----:B--2---:R-:W-:Y:S05]  /*93f0*/  @!P0 BRA `(.L_x_138) ;  /* 0xfffffffc00f08947 */ /* 0x004fea000383ffff */
[----:B------:R-:W-:Y:S05]  /*9400*/  BRA `(.L_x_139) ;  /* 0xffffffa000c87947 */ /* 0x000fea000383ffff */
.L_x_65:
[----:B------:R-:W-:Y:S07]  /*9410*/  MOV R0, UR7 ;  /* 0x0000000700007c02 */ /* 0x000fee0008000f00 */
.L_x_140:
[----:B-1----:R1:W2:Y:S02]  /*9420*/  SYNCS.PHASECHK.TRANS64.TRYWAIT P0, [R0+URZ], R3 ;  /* 0x00000003000075a7 */ /* 0x0022a400080011ff */
[----:B--2---:R-:W-:Y:S05]  /*9430*/  @!P0 NANOSLEEP.SYNCS 0x989680 ;  /* 0x009896800000895d */ /* 0x004fea0003900000 */
[----:B------:R-:W2:Y:S02]  /*9440*/  @!P0 SYNCS.PHASECHK.TRANS64 P0, [R0+URZ], R3 ;  /* 0x00000003000085a7 */ /* 0x000ea400080010ff */
[----:B--2---:R-:W-:Y:S05]  /*9450*/  @!P0 BRA `(.L_x_140) ;  /* 0xfffffffc00f08947 */ /* 0x004fea000383ffff */
[----:B------:R-:W-:Y:S05]  /*9460*/  BRA `(.L_x_64) ;  /* 0xffffffa000e47947 */ /* 0x000fea000383ffff */
.L_x_68:
[----:B------:R-:W-:-:S07]  /*9470*/  MOV R0, UR4 ;  /* 0x0000000400007c02 */ /* 0x000fce0008000f00 */
.L_x_141:
[----:B--2---:R2:W4:Y:S02]  /*9480*/  SYNCS.PHASECHK.TRANS64.TRYWAIT P0, [R0+URZ], R3 ;  /* 0x00000003000075a7 */ /* 0x00452400080011ff */
[----:B----4-:R-:W-:Y:S05]  /*9490*/  @!P0 NANOSLEEP.SYNCS 0x989680 ;  /* 0x009896800000895d */ /* 0x010fea0003900000 */
[----:B------:R-:W4:Y:S02]  /*94a0*/  @!P0 SYNCS.PHASECHK.TRANS64 P0, [R0+URZ], R3 ;  /* 0x00000003000085a7 */ /* 0x000f2400080010ff */
[----:B----4-:R-:W-:Y:S05]  /*94b0*/  @!P0 BRA `(.L_x_141) ;  /* 0xfffffffc00f08947 */ /* 0x010fea000383ffff */
[----:B------:R-:W-:Y:S05]  /*94c0*/  BRA `(.L_x_142) ;  /* 0xffffffa400987947 */ /* 0x000fea000383ffff */
.L_x_69:
[----:B------:R-:W-:-:S07]  /*94d0*/  MOV R0, UR5 ;  /* 0x0000000500007c02 */ /* 0x000fce0008000f00 */
.L_x_143:
[----:B-1----:R1:W2:Y:S02]  /*94e0*/  SYNCS.PHASECHK.TRANS64.TRYWAIT P0, [R0+URZ], R3 ;  /* 0x00000003000075a7 */ /* 0x0022a400080011ff */
[----:B--2---:R-:W-:Y:S05]  /*94f0*/  @!P0 NANOSLEEP.SYNCS 0x989680 ;  /* 0x009896800000895d */ /* 0x004fea0003900000 */
[----:B------:R-:W2:Y:S02]  /*9500*/  @!P0 SYNCS.PHASECHK.TRANS64 P0, [R0+URZ], R3 ;  /* 0x00000003000085a7 */ /* 0x000ea400080010ff */
[----:B--2---:R-:W-:Y:S05]  /*9510*/  @!P0 BRA `(.L_x_143) ;  /* 0xfffffffc00f08947 */ /* 0x004fea000383ffff */
[----:B------:R-:W-:Y:S05]  /*9520*/  BRA `(.L_x_144) ;  /* 0xffffffa400a47947 */ /* 0x000fea000383ffff */
.L_x_70:
[----:B------:R-:W-:-:S07]  /*9530*/  MOV R0, UR5 ;  /* 0x0000000500007c02 */ /* 0x000fce0008000f00 */
.L_x_145:
[----:B-1----:R1:W2:Y:S02]  /*9540*/  SYNCS.PHASECHK.TRANS64.TRYWAIT P0, [R0+URZ], R3 ;  /* 0x00000003000075a7 */ /* 0x0022a400080011ff */
[----:B--2---:R-:W-:Y:S05]  /*9550*/  @!P0 NANOSLEEP.SYNCS 0x989680 ;  /* 0x009896800000895d */ /* 0x004fea0003900000 */
[----:B------:R-:W2:Y:S02]  /*9560*/  @!P0 SYNCS.PHASECHK.TRANS64 P0, [R0+URZ], R3 ;  /* 0x00000003000085a7 */ /* 0x000ea400080010ff */
[----:B--2---:R-:W-:Y:S05]  /*9570*/  @!P0 BRA `(.L_x_145) ;  /* 0xfffffffc00f08947 */ /* 0x004fea000383ffff */
[----:B------:R-:W-:Y:S05]  /*9580*/  BRA `(.L_x_146) ;  /* 0xffffffa400b07947 */ /* 0x000fea000383ffff */
.L_x_71:
[----:B------:R-:W-:-:S07]  /*9590*/  MOV R0, UR4 ;  /* 0x0000000400007c02 */ /* 0x000fce0008000f00 */
.L_x_147:
[----:B-1----:R1:W2:Y:S02]  /*95a0*/  SYNCS.PHASECHK.TRANS64.TRYWAIT P0, [R0+URZ], R3 ;  /* 0x00000003000075a7 */ /* 0x0022a400080011ff */
[----:B--2---:R-:W-:Y:S05]  /*95b0*/  @!P0 NANOSLEEP.SYNCS 0x989680 ;  /* 0x009896800000895d */ /* 0x004fea0003900000 */
[----:B------:R-:W2:Y:S02]  /*95c0*/  @!P0 SYNCS.PHASECHK.TRANS64 P0, [R0+URZ], R3 ;  /* 0x00000003000085a7 */ /* 0x000ea400080010ff */
[----:B--2---:R-:W-:Y:S05]  /*95d0*/  @!P0 BRA `(.L_x_147) ;  /* 0xfffffffc00f08947 */ /* 0x004fea000383ffff */
[----:B------:R-:W-:Y:S05]  /*95e0*/  BRA `(.L_x_148) ;  /* 0xffffffa400bc7947 */ /* 0x000fea000383ffff */
.L_x_76:
[----:B---3--:R3:W4:Y:S02]  /*95f0*/  SYNCS.PHASECHK.TRANS64.TRYWAIT P0, [R3+URZ+0xd0], R0 ;  /* 0x0000d000030075a7 */ /* 0x00872400080011ff */
[----:B----4-:R-:W-:Y:S05]  /*9600*/  @!P0 NANOSLEEP.SYNCS 0x989680 ;  /* 0x009896800000895d */ /* 0x010fea0003900000 */
[----:B------:R-:W4:Y:S02]  /*9610*/  @!P0 SYNCS.PHASECHK.TRANS64 P0, [R3+URZ+0xd0], R0 ;  /* 0x0000d000030085a7 */ /* 0x000f2400080010ff */
[----:B----4-:R-:W-:Y:S05]  /*9620*/  @!P0 BRA `(.L_x_76) ;  /* 0xfffffffc00f08947 */ /* 0x010fea000383ffff */
[----:B------:R-:W-:Y:S05]  /*9630*/  BRA `(.L_x_149) ;  /* 0xffffffa800e07947 */ /* 0x000fea000383ffff */
.L_x_79:
[----:B------:R-:W-:Y:S07]  /*9640*/  MOV R0, UR21 ;  /* 0x0000001500007c02 */ /* 0x000fee0008000f00 */
.L_x_150:
[----:B-1----:R1:W3:Y:S02]  /*9650*/  SYNCS.PHASECHK.TRANS64.TRYWAIT P1, [R0+URZ+0xc8], R3 ;  /* 0x0000c803000075a7 */ /* 0x0022e400080211ff */
[----:B---3--:R-:W-:Y:S05]  /*9660*/  @!P1 NANOSLEEP.SYNCS 0x989680 ;  /* 0x009896800000995d */ /* 0x008fea0003900000 */
[----:B------:R-:W3:Y:S02]  /*9670*/  @!P1 SYNCS.PHASECHK.TRANS64 P1, [R0+URZ+0xc8], R3 ;  /* 0x0000c803000095a7 */ /* 0x000ee400080210ff */
[----:B---3--:R-:W-:Y:S05]  /*9680*/  @!P1 BRA `(.L_x_150) ;  /* 0xfffffffc00f09947 */ /* 0x008fea000383ffff */
[----:B------:R-:W-:Y:S05]  /*9690*/  BRA `(.L_x_78) ;  /* 0xffffffb000547947 */ /* 0x000fea000383ffff */
.L_x_82:
[----:B-1----:R-:W-:Y:S07]  /*96a0*/  MOV R3, UR21 ;  /* 0x0000001500037c02 */ /* 0x002fee0008000f00 */
.L_x_151:
[----:B-1----:R1:W3:Y:S02]  /*96b0*/  SYNCS.PHASECHK.TRANS64.TRYWAIT P0, [R3+URZ+0xb8], R2 ;  /* 0x0000b802030075a7 */ /* 0x0022e400080011ff */
[----:B---3--:R-:W-:Y:S05]  /*96c0*/  @!P0 NANOSLEEP.SYNCS 0x989680 ;  /* 0x009896800000895d */ /* 0x008fea0003900000 */
[----:B------:R-:W3:Y:S02]  /*96d0*/  @!P0 SYNCS.PHASECHK.TRANS64 P0, [R3+URZ+0xb8], R2 ;  /* 0x0000b802030085a7 */ /* 0x000ee400080010ff */
[----:B---3--:R-:W-:Y:S05]  /*96e0*/  @!P0 BRA `(.L_x_151) ;  /* 0xfffffffc00f08947 */ /* 0x008fea000383ffff */
[----:B------:R-:W-:Y:S05]  /*96f0*/  BRA `(.L_x_152) ;  /* 0xffffffb000a87947 */ /* 0x000fea000383ffff */
.L_x_85:
[----:B------:R-:W-:Y:S07]  /*9700*/  MOV R0, UR4 ;  /* 0x0000000400007c02 */ /* 0x000fee0008000f00 */
.L_x_153:
[----:B--2---:R2:W3:Y:S02]  /*9710*/  SYNCS.PHASECHK.TRANS64.TRYWAIT P0, [R0+URZ+0xd0], R3 ;  /* 0x0000d003000075a7 */ /* 0x0044e400080011ff */
[----:B---3--:R-:W-:Y:S05]  /*9720*/  @!P0 NANOSLEEP.SYNCS 0x989680 ;  /* 0x009896800000895d */ /* 0x008fea0003900000 */
[----:B------:R-:W3:Y:S02]  /*9730*/  @!P0 SYNCS.PHASECHK.TRANS64 P0, [R0+URZ+0xd0], R3 ;  /* 0x0000d003000085a7 */ /* 0x000ee400080010ff */
[----:B---3--:R-:W-:Y:S05]  /*9740*/  @!P0 BRA `(.L_x_153) ;  /* 0xfffffffc00f08947 */ /* 0x008fea000383ffff */
[----:B------:R-:W-:Y:S05]  /*9750*/  BRA `(.L_x_154) ;  /* 0xffffffb800107947 */ /* 0x000fea000383ffff */
.L_x_95:
[----:B-1----:R-:W-:Y:S04]  /*9760*/  MOV R0, UR45 ;  /* 0x0000002d00007c02 */ /* 0x002fe80008000f00 */
[----:B------:R1:W2:Y:S03]  /*9770*/  SYNCS.PHASECHK.TRANS64.TRYWAIT P1, [R0+URZ+0xb0], R3 ;  /* 0x0000b003000075a7 */ /* 0x0002a600080211ff */
[----:B--2---:R-:W-:Y:S05]  /*9780*/  @!P1 NANOSLEEP.SYNCS 0x989680 ;  /* 0x009896800000995d */ /* 0x004fea0003900000 */
[----:B------:R-:W2:Y:S02]  /*9790*/  @!P1 SYNCS.PHASECHK.TRANS64 P1, [R0+URZ+0xb0], R3 ;  /* 0x0000b003000095a7 */ /* 0x000ea400080210ff */
[----:B--2---:R-:W-:Y:S05]  /*97a0*/  @!P1 BRA `(.L_x_95) ;  /* 0xfffffffc00ec9947 */ /* 0x004fea000383ffff */
[----:B------:R-:W-:Y:S05]  /*97b0*/  BRA `(.L_x_94) ;  /* 0xffffffc400cc7947 */ /* 0x000fea000383ffff */
.L_x_97:
[----:B------:R1:W1:Y:S02]  /*97c0*/  SYNCS.PHASECHK.TRANS64.TRYWAIT P0, [R22+URZ+0xf0], R5 ;  /* 0x0000f005160075a7 */ /* 0x00026400080011ff */
[----:B-1----:R-:W-:Y:S05]  /*97d0*/  @!P0 NANOSLEEP.SYNCS 0x989680 ;  /* 0x009896800000895d */ /* 0x002fea0003900000 */
[----:B------:R-:W1:Y:S02]  /*97e0*/  @!P0 SYNCS.PHASECHK.TRANS64 P0, [R22+URZ+0xf0], R5 ;  /* 0x0000f005160085a7 */ /* 0x000e6400080010ff */
[----:B-1----:R-:W-:Y:S05]  /*97f0*/  @!P0 BRA `(.L_x_97) ;  /* 0xfffffffc00f08947 */ /* 0x002fea000383ffff */
[----:B------:R-:W-:Y:S05]  /*9800*/  BRA `(.L_x_96) ;  /* 0xffffffc800107947 */ /* 0x000fea000383ffff */
        .weak           $__internal_0_$__cuda_sm10x_tcgen05_guardrail_trap_col_being_dealloced_not_returned_by_alloc
        .type           $__internal_0_$__cuda_sm10x_tcgen05_guardrail_trap_col_being_dealloced_not_returned_by_alloc,@function
        .size           $__internal_0_$__cuda_sm10x_tcgen05_guardrail_trap_col_being_dealloced_not_returned_by_alloc,($__internal_1_$__cuda_sm10x_tcgen05_guardrail_trap_phase_invalid_during_alloc - $__internal_0_$__cuda_sm10x_tcgen05_guardrail_trap_col_being_dealloced_not_returned_by_alloc)
$__internal_0_$__cuda_sm10x_tcgen05_guardrail_trap_col_being_dealloced_not_returned_by_alloc:
[----:B------:R-:W-:Y:S05]  /*9810*/  BPT.TRAP 0x1 ;  /* 0x000000040000795c */ /* 0x000fea0000300000 */
[----:B------:R-:W-:-:S04]  /*9820*/  HFMA2 R3, -RZ, RZ, 0, 0 ;  /* 0x00000000ff037431 */ /* 0x000fc800000001ff */
[----:B------:R-:W-:Y:S05]  /*9830*/  RET.REL.NODEC R2 `(_ZN7cutlass13device_kernelINS_4gemm6kernel13GemmUniversalIN4cute5tupleIJiiiiEEENS1_10collective13CollectiveMmaINS1_35MainloopSm100TmaUmmaWarpSpecializedILi11ELi2ELi4ENS5_IJNS4_1CILi1EEESB_SB_EEEEENS5_IJNSA_ILi64EEENSA_ILi224EEESE_EEENS_12float_e4m3_tENS5_IJlSB_lEEESH_SI_NS4_8TiledMMAINS4_8MMA_AtomIJNS4_10MMA_TraitsINS4_19SM100_MMA_F8F6F4_SSEJSH_SH_fSE_SF_NS4_17integral_constantINS4_4UMMA5MajorELSP_0EEESQ_NSN_INSO_7ScaleInELSR_0EEESS_EEEEEENS4_6LayoutISC_NS5_IJNSA_ILi0EEESW_SW_EEEEENS5_IJNS4_10UnderscoreESZ_SZ_EEEEENS4_13SM90_TMA_LOADENS4_14ComposedLayoutINS4_7SwizzleILi2ELi4ELi3EEENS4_18smem_ptr_flag_bitsILi8EEENSV_INS5_IJNSA_ILi8EEESE_EEENS5_IJSE_SB_EEEEEEEvNS4_8identityES12_S1C_vS1D_EENS_8epilogue10collective18CollectiveEpilogueINS1F_23Sm100TmaWarpSpecializedILi1ELi1ELi112ELb0ELb0EEEJSG_NS5_IJNSV_ISE_SB_EENSV_ISF_SB_EEEEESH_SI_SH_SI_NS1F_6fusion15FusionCallbacksIS1J_NS1N_17LinearCombinationISH_fSH_fLNS_15FloatRoundStyleE2EEESG_S1M_JEEENS4_5SM1004TMEM4LOAD26SM100_TMEM_LOAD_16dp32b16xES12_NS13_INS14_ILi1ELi4ELi3EEES17_NSV_INS5_IJS18_NSA_ILi32EEEEEENS5_IJS1Y_SB_EEEEEEENS4_39AutoVectorizingCopyWithAssumedAlignmentILi128EEENS4_14SM90_TMA_STOREES22_S24_S24_EEEvvEEEEvNT_6ParamsE) ;  /* 0xffffff6402f07950 */ /* 0x000fea0003c3ffff */
        .weak           $__internal_1_$__cuda_sm10x_tcgen05_guardrail_trap_phase_invalid_during_alloc
        .type           $__internal_1_$__cuda_sm10x_tcgen05_guardrail_trap_phase_invalid_during_alloc,@function
        .size           $__internal_1_$__cuda_sm10x_tcgen05_guardrail_trap_phase_invalid_during_alloc,($__internal_2_$__cuda_sm10x_tcgen05_guardrail_trap_unallocated_columns_being_dealloced - $__internal_1_$__cuda_sm10x_tcgen05_guardrail_trap_phase_invalid_during_alloc)
$__internal_1_$__cuda_sm10x_tcgen05_guardrail_trap_phase_invalid_during_alloc:
[----:B------:R-:W-:Y:S05]  /*9840*/  BPT.TRAP 0x1 ;  /* 0x000000040000795c */ /* 0x000fea0000300000 */
[----:B------:R-:W-:-:S04]  /*9850*/  MOV R3, 0x0 ;  /* 0x0000000000037802 */ /* 0x000fc80000000f00 */
[----:B------:R-:W-:Y:S05]  /*9860*/  RET.REL.NODEC R2 `(_ZN7cutlass13device_kernelINS_4gemm6kernel13GemmUniversalIN4cute5tupleIJiiiiEEENS1_10collective13CollectiveMmaINS1_35MainloopSm100TmaUmmaWarpSpecializedILi11ELi2ELi4ENS5_IJNS4_1CILi1EEESB_SB_EEEEENS5_IJNSA_ILi64EEENSA_ILi224EEESE_EEENS_12float_e4m3_tENS5_IJlSB_lEEESH_SI_NS4_8TiledMMAINS4_8MMA_AtomIJNS4_10MMA_TraitsINS4_19SM100_MMA_F8F6F4_SSEJSH_SH_fSE_SF_NS4_17integral_constantINS4_4UMMA5MajorELSP_0EEESQ_NSN_INSO_7ScaleInELSR_0EEESS_EEEEEENS4_6LayoutISC_NS5_IJNSA_ILi0EEESW_SW_EEEEENS5_IJNS4_10UnderscoreESZ_SZ_EEEEENS4_13SM90_TMA_LOADENS4_14ComposedLayoutINS4_7SwizzleILi2ELi4ELi3EEENS4_18smem_ptr_flag_bitsILi8EEENSV_INS5_IJNSA_ILi8EEESE_EEENS5_IJSE_SB_EEEEEEEvNS4_8identityES12_S1C_vS1D_EENS_8epilogue10collective18CollectiveEpilogueINS1F_23Sm100TmaWarpSpecializedILi1ELi1ELi112ELb0ELb0EEEJSG_NS5_IJNSV_ISE_SB_EENSV_ISF_SB_EEEEESH_SI_SH_SI_NS1F_6fusion15FusionCallbacksIS1J_NS1N_17LinearCombinationISH_fSH_fLNS_15FloatRoundStyleE2EEESG_S1M_JEEENS4_5SM1004TMEM4LOAD26SM100_TMEM_LOAD_16dp32b16xES12_NS13_INS14_ILi1ELi4ELi3EEES17_NSV_INS5_IJS18_NSA_ILi32EEEEEENS5_IJS1Y_SB_EEEEEEENS4_39AutoVectorizingCopyWithAssumedAlignmentILi128EEENS4_14SM90_TMA_STOREES22_S24_S24_EEEvvEEEEvNT_6ParamsE) ;  /* 0xffffff6402e47950 */ /* 0x000fea0003c3ffff */
        .weak           $__internal_2_$__cuda_sm10x_tcgen05_guardrail_trap_unallocated_columns_being_dealloced
        .type           $__internal_2_$__cuda_sm10x_tcgen05_guardrail_trap_unallocated_columns_being_dealloced,@function
        .size           $__internal_2_$__cuda_sm10x_tcgen05_guardrail_trap_unallocated_columns_being_dealloced,(.L_x_156 - $__internal_2_$__cuda_sm10x_tcgen05_guardrail_trap_unallocated_columns_being_dealloced)
$__internal_2_$__cuda_sm10x_tcgen05_guardrail_trap_unallocated_columns_being_dealloced:
[----:B------:R-:W-:Y:S05]  /*9870*/  BPT.TRAP 0x1 ;  /* 0x000000040000795c */ /* 0x000fea0000300000 */
[----:B------:R-:W-:-:S04]  /*9880*/  HFMA2 R3, -RZ, RZ, 0, 0 ;  /* 0x00000000ff037431 */ /* 0x000fc800000001ff */
[----:B------:R-:W-:Y:S05]  /*9890*/  RET.REL.NODEC R2 `(_ZN7cutlass13device_kernelINS_4gemm6kernel13GemmUniversalIN4cute5tupleIJiiiiEEENS1_10collective13CollectiveMmaINS1_35MainloopSm100TmaUmmaWarpSpecializedILi11ELi2ELi4ENS5_IJNS4_1CILi1EEESB_SB_EEEEENS5_IJNSA_ILi64EEENSA_ILi224EEESE_EEENS_12float_e4m3_tENS5_IJlSB_lEEESH_SI_NS4_8TiledMMAINS4_8MMA_AtomIJNS4_10MMA_TraitsINS4_19SM100_MMA_F8F6F4_SSEJSH_SH_fSE_SF_NS4_17integral_constantINS4_4UMMA5MajorELSP_0EEESQ_NSN_INSO_7ScaleInELSR_0EEESS_EEEEEENS4_6LayoutISC_NS5_IJNSA_ILi0EEESW_SW_EEEEENS5_IJNS4_10UnderscoreESZ_SZ_EEEEENS4_13SM90_TMA_LOADENS4_14ComposedLayoutINS4_7SwizzleILi2ELi4ELi3EEENS4_18smem_ptr_flag_bitsILi8EEENSV_INS5_IJNSA_ILi8EEESE_EEENS5_IJSE_SB_EEEEEEEvNS4_8identityES12_S1C_vS1D_EENS_8epilogue10collective18CollectiveEpilogueINS1F_23Sm100TmaWarpSpecializedILi1ELi1ELi112ELb0ELb0EEEJSG_NS5_IJNSV_ISE_SB_EENSV_ISF_SB_EEEEESH_SI_SH_SI_NS1F_6fusion15FusionCallbacksIS1J_NS1N_17LinearCombinationISH_fSH_fLNS_15FloatRoundStyleE2EEESG_S1M_JEEENS4_5SM1004TMEM4LOAD26SM100_TMEM_LOAD_16dp32b16xES12_NS13_INS14_ILi1ELi4ELi3EEES17_NSV_INS5_IJS18_NSA_ILi32EEEEEENS5_IJS1Y_SB_EEEEEEENS4_39AutoVectorizingCopyWithAssumedAlignmentILi128EEENS4_14SM90_TMA_STOREES22_S24_S24_EEEvvEEEEvNT_6ParamsE) ;  /* 0xffffff6402d87950 */ /* 0x000fea0003c3ffff */
.L_x_155:
[----:B------:R-:W-:-:S00]  /*98a0*/  BRA `(.L_x_155) ;  /* 0xfffffffc00fc7947 */ /* 0x000fc0000383ffff */
[----:B------:R-:W-:-:S00]  /*98b0*/  NOP ;  /* 0x0000000000007918 */ /* 0x000fc00000000000 */
        /* <DEDUP_REMOVED lines=12> */
.L_x_156:


//--------------------- .nv.global.init           --------------------------
	.section	.nv.global.init,"aw",@progbits
.nv.global.init:
	.type		$str$27,@object
	.size		$str$27,($str$28 - $str$27)
$str$27:
        /*0000*/ 	.byte	0x28, 0x61, 0x64, 0x64, 0x72, 0x65, 0x73, 0x73, 0x20, 0x26, 0x20, 0x6d, 0x61, 0x73, 0x6b, 0x29
        /*0010*/ 	.byte	0x20, 0x3d, 0x3d, 0x20, 0x30, 0x00
	.type		$str$28,@object
	.size		$str$28,($str$26 - $str$28)
$str$28:
        /*0016*/ 	.byte	0x2f, 0x74, 0x6d, 0x70, 0x2f, 0x63, 0x75, 0x74, 0x6c, 0x61, 0x73, 0x73, 0x5f, 0x73, 0x77, 0x65
        /*0026*/ 	.byte	0x65, 0x70, 0x5f, 0x73, 0x72, 0x63, 0x2f, 0x69, 0x6e, 0x63, 0x6c, 0x75, 0x64, 0x65, 0x2f, 0x63
        /*0036*/ 	.byte	0x75, 0x74, 0x65, 0x2f, 0x70, 0x6f, 0x69, 0x6e, 0x74, 0x65, 0x72, 0x5f, 0x66, 0x6c, 0x61, 0x67
        /*0046*/ 	.byte	0x67, 0x65, 0x64, 0x2e, 0x68, 0x70, 0x70, 0x00
	.type		$str$26,@object
	.size		$str$26,($str$25 - $str$26)
$str$26:
        /*004e*/ 	.byte	0x2f, 0x74, 0x6d, 0x70, 0x2f, 0x63, 0x75, 0x74, 0x6c, 0x61, 0x73, 0x73, 0x5f, 0x73, 0x77, 0x65
        /*005e*/ 	.byte	0x65, 0x70, 0x5f, 0x73, 0x72, 0x63, 0x2f, 0x69, 0x6e, 0x63, 0x6c, 0x75, 0x64, 0x65, 0x2f, 0x63
        /*006e*/ 	.byte	0x75, 0x74, 0x65, 0x2f, 0x61, 0x74, 0x6f, 0x6d, 0x2f, 0x63, 0x6f, 0x70, 0x79, 0x5f, 0x74, 0x72
        /*007e*/ 	.byte	0x61, 0x69, 0x74, 0x73, 0x5f, 0x73, 0x6d, 0x31, 0x30, 0x30, 0x2e, 0x68, 0x70, 0x70, 0x00
	.type		$str$25,@object
	.size		$str$25,(__unnamed_1 - $str$25)
$str$25:
        /*008d*/ 	.byte	0x28, 0x28, 0x75, 0x69, 0x6e, 0x74, 0x33, 0x32, 0x5f, 0x74, 0x28, 0x74, 0x68, 0x72, 0x65, 0x61
        /*009d*/ 	.byte	0x64, 0x49, 0x64, 0x78, 0x2e, 0x78, 0x29, 0x20, 0x2f, 0x20, 0x33, 0x32, 0x29, 0x20, 0x25, 0x20
        /*00ad*/ 	.byte	0x34, 0x29, 0x20, 0x3d, 0x3d, 0x20, 0x28, 0x28, 0x28, 0x74, 0x6d, 0x65, 0x6d, 0x5f, 0x61, 0x64
        /*00bd*/ 	.byte	0x64, 0x72, 0x20, 0x3e, 0x3e, 0x20, 0x31, 0x36, 0x29, 0x20, 0x2f, 0x20, 0x33, 0x32, 0x29, 0x20
        /*00cd*/ 	.byte	0x25, 0x20, 0x34, 0x29, 0x00
	.type		__unnamed_1,@object
	.size		__unnamed_1,(__unnamed_2 - __unnamed_1)
__unnamed_1:
        /*00d2*/ 	.byte	0x61, 0x75, 0x74, 0x6f, 0x20, 0x63, 0x75, 0x74, 0x65, 0x3a, 0x3a, 0x61, 0x73, 0x5f, 0x70, 0x6f
        /* <DEDUP_REMOVED lines=24> */
        /*0262*/ 	.byte	0x3a, 0x3a, 0x43, 0x3c, 0x31, 0x34, 0x33, 0x33, 0x36, 0x3e, 0x3e, 0x3e, 0x3e, 0x5d, 0x00
	.type		__unnamed_2,@object
	.size		__unnamed_2,(.L_2 - __unnamed_2)
__unnamed_2:
        /* <DEDUP_REMOVED lines=37> */
        /*04c1*/ 	.byte	0x3a, 0x43, 0x3c, 0x30, 0x3e, 0x3e, 0x3e, 0x3e, 0x5d, 0x00
.L_2:


//--------------------- .nv.shared._ZN7cutlass13device_kernelINS_4gemm6kernel13GemmUniversalIN4cute5tupleIJiiiiEEENS1_10collective13CollectiveMmaINS1_35MainloopSm100TmaUmmaWarpSpecializedILi11ELi2ELi4ENS5_IJNS4_1CILi1EEESB_SB_EEEEENS5_IJNSA_ILi64EEENSA_ILi224EEESE_EEENS_12float_e4m3_tENS5_IJlSB_lEEESH_SI_NS4_8TiledMMAINS4_8MMA_AtomIJNS4_10MMA_TraitsINS4_19SM100_MMA_F8F6F4_SSEJSH_SH_fSE_SF_NS4_17integral_constantINS4_4UMMA5MajorELSP_0EEESQ_NSN_INSO_7ScaleInELSR_0EEESS_EEEEEENS4_6LayoutISC_NS5_IJNSA_ILi0EEESW_SW_EEEEENS5_IJNS4_10UnderscoreESZ_SZ_EEEEENS4_13SM90_TMA_LOADENS4_14ComposedLayoutINS4_7SwizzleILi2ELi4ELi3EEENS4_18smem_ptr_flag_bitsILi8EEENSV_INS5_IJNSA_ILi8EEESE_EEENS5_IJSE_SB_EEEEEEEvNS4_8identityES12_S1C_vS1D_EENS_8epilogue10collective18CollectiveEpilogueINS1F_23Sm100TmaWarpSpecializedILi1ELi1ELi112ELb0ELb0EEEJSG_NS5_IJNSV_ISE_SB_EENSV_ISF_SB_EEEEESH_SI_SH_SI_NS1F_6fusion15FusionCallbacksIS1J_NS1N_17LinearCombinationISH_fSH_fLNS_15FloatRoundStyleE2EEESG_S1M_JEEENS4_5SM1004TMEM4LOAD26SM100_TMEM_LOAD_16dp32b16xES12_NS13_INS14_ILi1ELi4ELi3EEES17_NSV_INS5_IJS18_NSA_ILi32EEEEEENS5_IJS1Y_SB_EEEEEEENS4_39AutoVectorizingCopyWithAssumedAlignmentILi128EEENS4_14SM90_TMA_STOREES22_S24_S24_EEEvvEEEEvNT_6ParamsE --------------------------
	.section	.nv.shared._ZN7cutlass13device_kernelINS_4gemm6kernel13GemmUniversalIN4cute5tupleIJiiiiEEENS1_10collective13CollectiveMmaINS1_35MainloopSm100TmaUmmaWarpSpecializedILi11ELi2ELi4ENS5_IJNS4_1CILi1EEESB_SB_EEEEENS5_IJNSA_ILi64EEENSA_ILi224EEESE_EEENS_12float_e4m3_tENS5_IJlSB_lEEESH_SI_NS4_8TiledMMAINS4_8MMA_AtomIJNS4_10MMA_TraitsINS4_19SM100_MMA_F8F6F4_SSEJSH_SH_fSE_SF_NS4_17integral_constantINS4_4UMMA5MajorELSP_0EEESQ_NSN_INSO_7ScaleInELSR_0EEESS_EEEEEENS4_6LayoutISC_NS5_IJNSA_ILi0EEESW_SW_EEEEENS5_IJNS4_10UnderscoreESZ_SZ_EEEEENS4_13SM90_TMA_LOADENS4_14ComposedLayoutINS4_7SwizzleILi2ELi4ELi3EEENS4_18smem_ptr_flag_bitsILi8EEENSV_INS5_IJNSA_ILi8EEESE_EEENS5_IJSE_SB_EEEEEEEvNS4_8identityES12_S1C_vS1D_EENS_8epilogue10collective18CollectiveEpilogueINS1F_23Sm100TmaWarpSpecializedILi1ELi1ELi112ELb0ELb0EEEJSG_NS5_IJNSV_ISE_SB_EENSV_ISF_SB_EEEEESH_SI_SH_SI_NS1F_6fusion15FusionCallbacksIS1J_NS1N_17LinearCombinationISH_fSH_fLNS_15FloatRoundStyleE2EEESG_S1M_JEEENS4_5SM1004TMEM4LOAD26SM100_TMEM_LOAD_16dp32b16xES12_NS13_INS14_ILi1ELi4ELi3EEES17_NSV_INS5_IJS18_NSA_ILi32EEEEEENS5_IJS1Y_SB_EEEEEEENS4_39AutoVectorizingCopyWithAssumedAlignmentILi128EEENS4_14SM90_TMA_STOREES22_S24_S24_EEEvvEEEEvNT_6ParamsE,"aw",@nobits
	.sectionflags	@""
	.align	16
	.zero		1024


//--------------------- .nv.shared.reserved.0     --------------------------
	.section	.nv.shared.reserved.0,"aw",@nobits
	.weak		__nv_reservedSMEM_offset_0_alias
	.size		__nv_reservedSMEM_offset_0_alias, 0, 64
	.other		__nv_reservedSMEM_offset_0_alias,@"STO_CUDA_RESERVED_SHARED STV_DEFAULT"
__nv_reservedSMEM_offset_0_alias:
	.zero		0
.nv.shared.reserved.0:
	.zero		64
	.weak		__nv_reservedSMEM_tcgen05_partition
	.type		__nv_reservedSMEM_tcgen05_partition,@object
	.size		__nv_reservedSMEM_tcgen05_partition,(.L_0 - __nv_reservedSMEM_tcgen05_partition)
__nv_reservedSMEM_tcgen05_partition:
	.zero		32
.L_0:


//--------------------- .nv.global                --------------------------
	.section	.nv.global,"aw",@nobits
.nv.global:
	.type		_ZN40_INTERNAL_bf3e160d_4_k_cu_d918092b_224964cute1_E,@object
	.size		_ZN40_INTERNAL_bf3e160d_4_k_cu_d918092b_224964cute1_E,(_ZN40_INTERNAL_bf3e160d_4_k_cu_d918092b_224964cuda3std3__45__cpo6cbeginE - _ZN40_INTERNAL_bf3e160d_4_k_cu_d918092b_224964cute1_E)
_ZN40_INTERNAL_bf3e160d_4_k_cu_d918092b_224964cute1_E:
	.zero		1
	.type		_ZN40_INTERNAL_bf3e160d_4_k_cu_d918092b_224964cuda3std3__45__cpo6cbeginE,@object
	.size		_ZN40_INTERNAL_bf3e160d_4_k_cu_d918092b_224964cuda3std3__45__cpo6cbeginE,(_ZN40_INTERNAL_bf3e160d_4_k_cu_d918092b_224964cuda3std3__48in_placeE - _ZN40_INTERNAL_bf3e160d_4_k_cu_d918092b_224964cuda3std3__45__cpo6cbeginE)
_ZN40_INTERNAL_bf3e160d_4_k_cu_d918092b_224964cuda3std3__45__cpo6cbeginE:
	.zero		1
	.type		_ZN40_INTERNAL_bf3e160d_4_k_cu_d918092b_224964cuda3std3__48in_placeE,@object
	.size		_ZN40_INTERNAL_bf3e160d_4_k_cu_d918092b_224964cuda3std3__48in_placeE,(_ZN40_INTERNAL_bf3e160d_4_k_cu_d918092b_224964cuda3std6ranges3__45__cpo9iter_moveE - _ZN40_INTERNAL_bf3e160d_4_k_cu_d918092b_224964cuda3std3__48in_placeE)
_ZN40_INTERNAL_bf3e160d_4_k_cu_d918092b_224964cuda3std3__48in_placeE:
	.zero		1
	.type		_ZN40_INTERNAL_bf3e160d_4_k_cu_d918092b_224964cuda3std6ranges3__45__cpo9iter_moveE,@object
	.size		_ZN40_INTERNAL_bf3e160d_4_k_cu_d918092b_224964cuda3std6ranges3__45__cpo9iter_moveE,(_ZN40_INTERNAL_bf3e160d_4_k_cu_d918092b_224964cuda3std3__45__cpo5beginE - _ZN40_INTERNAL_bf3e160d_4_k_cu_d918092b_224964cuda3std6ranges3__45__cpo9iter_moveE)
_ZN40_INTERNAL_bf3e160d_4_k_cu_d918092b_224964cuda3std6ranges3__45__cpo9iter_moveE:
	.zero		1
	.type		_ZN40_INTERNAL_bf3e160d_4_k_cu_d918092b_224964cuda3std3__45__cpo5beginE,@object
	.size		_ZN40_INTERNAL_bf3e160d_4_k_cu_d918092b_224964cuda3std3__45__cpo5beginE,(_ZN40_INTERNAL_bf3e160d_4_k_cu_d918092b_224964cuda3std3__442_GLOBAL__N__bf3e160d_4_k_cu_d918092b_224966ignoreE - _ZN40_INTERNAL_bf3e160d_4_k_cu_d918092b_224964cuda3std3__45__cpo5beginE)
_ZN40_INTERNAL_bf3e160d_4_k_cu_d918092b_224964cuda3std3__45__cpo5beginE:
	.zero		1
	.type		_ZN40_INTERNAL_bf3e160d_4_k_cu_d918092b_224964cuda3std3__442_GLOBAL__N__bf3e160d_4_k_cu_d918092b_224966ignoreE,@object
	.size		_ZN40_INTERNAL_bf3e160d_4_k_cu_d918092b_224964cuda3std3__442_GLOBAL__N__bf3e160d_4_k_cu_d918092b_224966ignoreE,(_ZN40_INTERNAL_bf3e160d_4_k_cu_d918092b_224964cute7productE - _ZN40_INTERNAL_bf3e160d_4_k_cu_d918092b_224964cuda3std3__442_GLOBAL__N__bf3e160d_4_k_cu_d918092b_224966ignoreE)
_ZN40_INTERNAL_bf3e160d_4_k_cu_d918092b_224964cuda3std3__442_GLOBAL__N__bf3e160d_4_k_cu_d918092b_224966ignoreE:
	.zero		1
	.type		_ZN40_INTERNAL_bf3e160d_4_k_cu_d918092b_224964cute7productE,@object
	.size		_ZN40_INTERNAL_bf3e160d_4_k_cu_d918092b_224964cute7productE,(_ZN40_INTERNAL_bf3e160d_4_k_cu_d918092b_224964cuda3std3__45__cpo3endE - _ZN40_INTERNAL_bf3e160d_4_k_cu_d918092b_224964cute7productE)
_ZN40_INTERNAL_bf3e160d_4_k_cu_d918092b_224964cute7productE:
	.zero		1
	.type		_ZN40_INTERNAL_bf3e160d_4_k_cu_d918092b_224964cuda3std3__45__cpo3endE,@object
	.size		_ZN40_INTERNAL_bf3e160d_4_k_cu_d918092b_224964cuda3std3__45__cpo3endE,(_ZN40_INTERNAL_bf3e160d_4_k_cu_d918092b_224964cuda3std3__419piecewise_constructE - _ZN40_INTERNAL_bf3e160d_4_k_cu_d918092b_224964cuda3std3__45__cpo3endE)
_ZN40_INTERNAL_bf3e160d_4_k_cu_d918092b_224964cuda3std3__45__cpo3endE:
	.zero		1
	.type		_ZN40_INTERNAL_bf3e160d_4_k_cu_d918092b_224964cuda3std3__419piecewise_constructE,@object
	.size		_ZN40_INTERNAL_bf3e160d_4_k_cu_d918092b_224964cuda3std3__419piecewise_constructE,(_ZN40_INTERNAL_bf3e160d_4_k_cu_d918092b_224964cuda3std3__45__cpo4cendE - _ZN40_INTERNAL_bf3e160d_4_k_cu_d918092b_224964cuda3std3__419piecewise_constructE)
_ZN40_INTERNAL_bf3e160d_4_k_cu_d918092b_224964cuda3std3__419piecewise_constructE:
	.zero		1
	.type		_ZN40_INTERNAL_bf3e160d_4_k_cu_d918092b_224964cuda3std3__45__cpo4cendE,@object
	.size		_ZN40_INTERNAL_bf3e160d_4_k_cu_d918092b_224964cuda3std3__45__cpo4cendE,(_ZN40_INTERNAL_bf3e160d_4_k_cu_d918092b_224964cuda3std6ranges3__45__cpo4swapE - _ZN40_INTERNAL_bf3e160d_4_k_cu_d918092b_224964cuda3std3__45__cpo4cendE)
_ZN40_INTERNAL_bf3e160d_4_k_cu_d918092b_224964cuda3std3__45__cpo4cendE:
	.zero		1
	.type		_ZN40_INTERNAL_bf3e160d_4_k_cu_d918092b_224964cuda3std6ranges3__45__cpo4swapE,@object
	.size		_ZN40_INTERNAL_bf3e160d_4_k_cu_d918092b_224964cuda3std6ranges3__45__cpo4swapE,(.L_10 - _ZN40_INTERNAL_bf3e160d_4_k_cu_d918092b_224964cuda3std6ranges3__45__cpo4swapE)
_ZN40_INTERNAL_bf3e160d_4_k_cu_d918092b_224964cuda3std6ranges3__45__cpo4swapE:
	.zero		1
.L_10:


//--------------------- .nv.constant0._ZN7cutlass13device_kernelINS_4gemm6kernel13GemmUniversalIN4cute5tupleIJiiiiEEENS1_10collective13CollectiveMmaINS1_35MainloopSm100TmaUmmaWarpSpecializedILi11ELi2ELi4ENS5_IJNS4_1CILi1EEESB_SB_EEEEENS5_IJNSA_ILi64EEENSA_ILi224EEESE_EEENS_12float_e4m3_tENS5_IJlSB_lEEESH_SI_NS4_8TiledMMAINS4_8MMA_AtomIJNS4_10MMA_TraitsINS4_19SM100_MMA_F8F6F4_SSEJSH_SH_fSE_SF_NS4_17integral_constantINS4_4UMMA5MajorELSP_0EEESQ_NSN_INSO_7ScaleInELSR_0EEESS_EEEEEENS4_6LayoutISC_NS5_IJNSA_ILi0EEESW_SW_EEEEENS5_IJNS4_10UnderscoreESZ_SZ_EEEEENS4_13SM90_TMA_LOADENS4_14ComposedLayoutINS4_7SwizzleILi2ELi4ELi3EEENS4_18smem_ptr_flag_bitsILi8EEENSV_INS5_IJNSA_ILi8EEESE_EEENS5_IJSE_SB_EEEEEEEvNS4_8identityES12_S1C_vS1D_EENS_8epilogue10collective18CollectiveEpilogueINS1F_23Sm100TmaWarpSpecializedILi1ELi1ELi112ELb0ELb0EEEJSG_NS5_IJNSV_ISE_SB_EENSV_ISF_SB_EEEEESH_SI_SH_SI_NS1F_6fusion15FusionCallbacksIS1J_NS1N_17LinearCombinationISH_fSH_fLNS_15FloatRoundStyleE2EEESG_S1M_JEEENS4_5SM1004TMEM4LOAD26SM100_TMEM_LOAD_16dp32b16xES12_NS13_INS14_ILi1ELi4ELi3EEES17_NSV_INS5_IJS18_NSA_ILi32EEEEEENS5_IJS1Y_SB_EEEEEEENS4_39AutoVectorizingCopyWithAssumedAlignmentILi128EEENS4_14SM90_TMA_STOREES22_S24_S24_EEEvvEEEEvNT_6ParamsE --------------------------
	.section	.nv.constant0._ZN7cutlass13device_kernelINS_4gemm6kernel13GemmUniversalIN4cute5tupleIJiiiiEEENS1_10collective13CollectiveMmaINS1_35MainloopSm100TmaUmmaWarpSpecializedILi11ELi2ELi4ENS5_IJNS4_1CILi1EEESB_SB_EEEEENS5_IJNSA_ILi64EEENSA_ILi224EEESE_EEENS_12float_e4m3_tENS5_IJlSB_lEEESH_SI_NS4_8TiledMMAINS4_8MMA_AtomIJNS4_10MMA_TraitsINS4_19SM100_MMA_F8F6F4_SSEJSH_SH_fSE_SF_NS4_17integral_constantINS4_4UMMA5MajorELSP_0EEESQ_NSN_INSO_7ScaleInELSR_0EEESS_EEEEEENS4_6LayoutISC_NS5_IJNSA_ILi0EEESW_SW_EEEEENS5_IJNS4_10UnderscoreESZ_SZ_EEEEENS4_13SM90_TMA_LOADENS4_14ComposedLayoutINS4_7SwizzleILi2ELi4ELi3EEENS4_18smem_ptr_flag_bitsILi8EEENSV_INS5_IJNSA_ILi8EEESE_EEENS5_IJSE_SB_EEEEEEEvNS4_8identityES12_S1C_vS1D_EENS_8epilogue10collective18CollectiveEpilogueINS1F_23Sm100TmaWarpSpecializedILi1ELi1ELi112ELb0ELb0EEEJSG_NS5_IJNSV_ISE_SB_EENSV_ISF_SB_EEEEESH_SI_SH_SI_NS1F_6fusion15FusionCallbacksIS1J_NS1N_17LinearCombinationISH_fSH_fLNS_15FloatRoundStyleE2EEESG_S1M_JEEENS4_5SM1004TMEM4LOAD26SM100_TMEM_LOAD_16dp32b16xES12_NS13_INS14_ILi1ELi4ELi3EEES17_NSV_INS5_IJS18_NSA_ILi32EEEEEENS5_IJS1Y_SB_EEEEEEENS4_39AutoVectorizingCopyWithAssumedAlignmentILi128EEENS4_14SM90_TMA_STOREES22_S24_S24_EEEvvEEEEvNT_6ParamsE,"a",@progbits
	.sectionflags	@""
	.align	4
.nv.constant0._ZN7cutlass13device_kernelINS_4gemm6kernel13GemmUniversalIN4cute5tupleIJiiiiEEENS1_10collective13CollectiveMmaINS1_35MainloopSm100TmaUmmaWarpSpecializedILi11ELi2ELi4ENS5_IJNS4_1CILi1EEESB_SB_EEEEENS5_IJNSA_ILi64EEENSA_ILi224EEESE_EEENS_12float_e4m3_tENS5_IJlSB_lEEESH_SI_NS4_8TiledMMAINS4_8MMA_AtomIJNS4_10MMA_TraitsINS4_19SM100_MMA_F8F6F4_SSEJSH_SH_fSE_SF_NS4_17integral_constantINS4_4UMMA5MajorELSP_0EEESQ_NSN_INSO_7ScaleInELSR_0EEESS_EEEEEENS4_6LayoutISC_NS5_IJNSA_ILi0EEESW_SW_EEEEENS5_IJNS4_10UnderscoreESZ_SZ_EEEEENS4_13SM90_TMA_LOADENS4_14ComposedLayoutINS4_7SwizzleILi2ELi4ELi3EEENS4_18smem_ptr_flag_bitsILi8EEENSV_INS5_IJNSA_ILi8EEESE_EEENS5_IJSE_SB_EEEEEEEvNS4_8identityES12_S1C_vS1D_EENS_8epilogue10collective18CollectiveEpilogueINS1F_23Sm100TmaWarpSpecializedILi1ELi1ELi112ELb0ELb0EEEJSG_NS5_IJNSV_ISE_SB_EENSV_ISF_SB_EEEEESH_SI_SH_SI_NS1F_6fusion15FusionCallbacksIS1J_NS1N_17LinearCombinationISH_fSH_fLNS_15FloatRoundStyleE2EEESG_S1M_JEEENS4_5SM1004TMEM4LOAD26SM100_TMEM_LOAD_16dp32b16xES12_NS13_INS14_ILi1ELi4ELi3EEES17_NSV_INS5_IJS18_NSA_ILi32EEEEEENS5_IJS1Y_SB_EEEEEEENS4_39AutoVectorizingCopyWithAssumedAlignmentILi128EEENS4_14SM90_TMA_STOREES22_S24_S24_EEEvvEEEEvNT_6ParamsE:
	.zero		2944


//--------------------- SYMBOLS --------------------------

	.type		.nv.reservedSmem.offset0,@object
	.size		.nv.reservedSmem.offset0,0x4
	.type		.nv.reservedSmem.cap,@object
	.size		.nv.reservedSmem.cap,0x4
	.type		__assertfail,@function
